//
// Generated by NVIDIA NVVM Compiler
//
// Compiler Build ID: CL-36424714
// Cuda compilation tools, release 13.0, V13.0.88
// Based on NVVM 20.0.0
//

.version 9.0
.target sm_100
.address_size 64

	// .globl	_Z16matrixSumKernel1PfS_S_ii

.visible .entry _Z16matrixSumKernel1PfS_S_ii(
	.param .u64 .ptr .align 1 _Z16matrixSumKernel1PfS_S_ii_param_0,
	.param .u64 .ptr .align 1 _Z16matrixSumKernel1PfS_S_ii_param_1,
	.param .u64 .ptr .align 1 _Z16matrixSumKernel1PfS_S_ii_param_2,
	.param .u32 _Z16matrixSumKernel1PfS_S_ii_param_3,
	.param .u32 _Z16matrixSumKernel1PfS_S_ii_param_4
)
{
	.reg .pred 	%p<4>;
	.reg .b32 	%r<14>;
	.reg .b32 	%f<4>;
	.reg .b64 	%rd<11>;

	ld.param.u64 	%rd1, [_Z16matrixSumKernel1PfS_S_ii_param_0];
	ld.param.u64 	%rd2, [_Z16matrixSumKernel1PfS_S_ii_param_1];
	ld.param.u64 	%rd3, [_Z16matrixSumKernel1PfS_S_ii_param_2];
	ld.param.u32 	%r4, [_Z16matrixSumKernel1PfS_S_ii_param_3];
	ld.param.u32 	%r3, [_Z16matrixSumKernel1PfS_S_ii_param_4];
	mov.u32 	%r6, %tid.x;
	mov.u32 	%r7, %ctaid.x;
	mov.u32 	%r8, %ntid.x;
	mad.lo.s32 	%r1, %r7, %r8, %r6;
	mov.u32 	%r9, %tid.y;
	mov.u32 	%r10, %ctaid.y;
	mov.u32 	%r11, %ntid.y;
	mad.lo.s32 	%r12, %r10, %r11, %r9;
	setp.ge.s32 	%p1, %r1, %r3;
	setp.ge.s32 	%p2, %r12, %r4;
	or.pred  	%p3, %p1, %p2;
	@%p3 bra 	$L__BB0_2;
	cvta.to.global.u64 	%rd4, %rd1;
	cvta.to.global.u64 	%rd5, %rd2;
	cvta.to.global.u64 	%rd6, %rd3;
	mad.lo.s32 	%r13, %r3, %r12, %r1;
	mul.wide.s32 	%rd7, %r13, 4;
	add.s64 	%rd8, %rd4, %rd7;
	ld.global.f32 	%f1, [%rd8];
	add.s64 	%rd9, %rd5, %rd7;
	ld.global.f32 	%f2, [%rd9];
	add.f32 	%f3, %f1, %f2;
	add.s64 	%rd10, %rd6, %rd7;
	st.global.f32 	[%rd10], %f3;
$L__BB0_2:
	ret;

}
	// .globl	_Z16matrixSumKernel2PfS_S_ii
.visible .entry _Z16matrixSumKernel2PfS_S_ii(
	.param .u64 .ptr .align 1 _Z16matrixSumKernel2PfS_S_ii_param_0,
	.param .u64 .ptr .align 1 _Z16matrixSumKernel2PfS_S_ii_param_1,
	.param .u64 .ptr .align 1 _Z16matrixSumKernel2PfS_S_ii_param_2,
	.param .u32 _Z16matrixSumKernel2PfS_S_ii_param_3,
	.param .u32 _Z16matrixSumKernel2PfS_S_ii_param_4
)
{
	.reg .pred 	%p<12>;
	.reg .b32 	%r<38>;
	.reg .b32 	%f<88>;
	.reg .b64 	%rd<26>;

	ld.param.u64 	%rd7, [_Z16matrixSumKernel2PfS_S_ii_param_0];
	ld.param.u64 	%rd8, [_Z16matrixSumKernel2PfS_S_ii_param_1];
	ld.param.u64 	%rd9, [_Z16matrixSumKernel2PfS_S_ii_param_2];
	ld.param.u32 	%r24, [_Z16matrixSumKernel2PfS_S_ii_param_3];
	ld.param.u32 	%r23, [_Z16matrixSumKernel2PfS_S_ii_param_4];
	cvta.to.global.u64 	%rd1, %rd9;
	cvta.to.global.u64 	%rd2, %rd8;
	cvta.to.global.u64 	%rd3, %rd7;
	mov.u32 	%r25, %tid.x;
	mov.u32 	%r26, %ctaid.x;
	mov.u32 	%r27, %ntid.x;
	mad.lo.s32 	%r1, %r26, %r27, %r25;
	setp.ge.s32 	%p1, %r1, %r24;
	setp.lt.s32 	%p2, %r23, 1;
	or.pred  	%p3, %p1, %p2;
	@%p3 bra 	$L__BB1_13;
	mul.lo.s32 	%r2, %r23, %r1;
	and.b32  	%r3, %r23, 15;
	setp.lt.u32 	%p4, %r23, 16;
	mov.b32 	%r34, 0;
	@%p4 bra 	$L__BB1_4;
	and.b32  	%r34, %r23, 2147483632;
	neg.s32 	%r32, %r34;
	add.s64 	%rd4, %rd3, 32;
	add.s64 	%rd5, %rd2, 32;
	add.s64 	%rd6, %rd1, 32;
	mov.u32 	%r31, %r2;
$L__BB1_3:
	.pragma "nounroll";
	mul.wide.s32 	%rd10, %r31, 4;
	add.s64 	%rd11, %rd4, %rd10;
	add.s64 	%rd12, %rd5, %rd10;
	add.s64 	%rd13, %rd6, %rd10;
	ld.global.f32 	%f1, [%rd11+-32];
	ld.global.f32 	%f2, [%rd12+-32];
	add.f32 	%f3, %f1, %f2;
	st.global.f32 	[%rd13+-32], %f3;
	ld.global.f32 	%f4, [%rd11+-28];
	ld.global.f32 	%f5, [%rd12+-28];
	add.f32 	%f6, %f4, %f5;
	st.global.f32 	[%rd13+-28], %f6;
	ld.global.f32 	%f7, [%rd11+-24];
	ld.global.f32 	%f8, [%rd12+-24];
	add.f32 	%f9, %f7, %f8;
	st.global.f32 	[%rd13+-24], %f9;
	ld.global.f32 	%f10, [%rd11+-20];
	ld.global.f32 	%f11, [%rd12+-20];
	add.f32 	%f12, %f10, %f11;
	st.global.f32 	[%rd13+-20], %f12;
	ld.global.f32 	%f13, [%rd11+-16];
	ld.global.f32 	%f14, [%rd12+-16];
	add.f32 	%f15, %f13, %f14;
	st.global.f32 	[%rd13+-16], %f15;
	ld.global.f32 	%f16, [%rd11+-12];
	ld.global.f32 	%f17, [%rd12+-12];
	add.f32 	%f18, %f16, %f17;
	st.global.f32 	[%rd13+-12], %f18;
	ld.global.f32 	%f19, [%rd11+-8];
	ld.global.f32 	%f20, [%rd12+-8];
	add.f32 	%f21, %f19, %f20;
	st.global.f32 	[%rd13+-8], %f21;
	ld.global.f32 	%f22, [%rd11+-4];
	ld.global.f32 	%f23, [%rd12+-4];
	add.f32 	%f24, %f22, %f23;
	st.global.f32 	[%rd13+-4], %f24;
	ld.global.f32 	%f25, [%rd11];
	ld.global.f32 	%f26, [%rd12];
	add.f32 	%f27, %f25, %f26;
	st.global.f32 	[%rd13], %f27;
	ld.global.f32 	%f28, [%rd11+4];
	ld.global.f32 	%f29, [%rd12+4];
	add.f32 	%f30, %f28, %f29;
	st.global.f32 	[%rd13+4], %f30;
	ld.global.f32 	%f31, [%rd11+8];
	ld.global.f32 	%f32, [%rd12+8];
	add.f32 	%f33, %f31, %f32;
	st.global.f32 	[%rd13+8], %f33;
	ld.global.f32 	%f34, [%rd11+12];
	ld.global.f32 	%f35, [%rd12+12];
	add.f32 	%f36, %f34, %f35;
	st.global.f32 	[%rd13+12], %f36;
	ld.global.f32 	%f37, [%rd11+16];
	ld.global.f32 	%f38, [%rd12+16];
	add.f32 	%f39, %f37, %f38;
	st.global.f32 	[%rd13+16], %f39;
	ld.global.f32 	%f40, [%rd11+20];
	ld.global.f32 	%f41, [%rd12+20];
	add.f32 	%f42, %f40, %f41;
	st.global.f32 	[%rd13+20], %f42;
	ld.global.f32 	%f43, [%rd11+24];
	ld.global.f32 	%f44, [%rd12+24];
	add.f32 	%f45, %f43, %f44;
	st.global.f32 	[%rd13+24], %f45;
	ld.global.f32 	%f46, [%rd11+28];
	ld.global.f32 	%f47, [%rd12+28];
	add.f32 	%f48, %f46, %f47;
	st.global.f32 	[%rd13+28], %f48;
	add.s32 	%r32, %r32, 16;
	add.s32 	%r31, %r31, 16;
	setp.ne.s32 	%p5, %r32, 0;
	@%p5 bra 	$L__BB1_3;
$L__BB1_4:
	setp.eq.s32 	%p6, %r3, 0;
	@%p6 bra 	$L__BB1_13;
	and.b32  	%r11, %r23, 7;
	setp.lt.u32 	%p7, %r3, 8;
	@%p7 bra 	$L__BB1_7;
	add.s32 	%r29, %r34, %r2;
	mul.wide.s32 	%rd14, %r29, 4;
	add.s64 	%rd15, %rd3, %rd14;
	ld.global.f32 	%f49, [%rd15];
	add.s64 	%rd16, %rd2, %rd14;
	ld.global.f32 	%f50, [%rd16];
	add.f32 	%f51, %f49, %f50;
	add.s64 	%rd17, %rd1, %rd14;
	st.global.f32 	[%rd17], %f51;
	ld.global.f32 	%f52, [%rd15+4];
	ld.global.f32 	%f53, [%rd16+4];
	add.f32 	%f54, %f52, %f53;
	st.global.f32 	[%rd17+4], %f54;
	ld.global.f32 	%f55, [%rd15+8];
	ld.global.f32 	%f56, [%rd16+8];
	add.f32 	%f57, %f55, %f56;
	st.global.f32 	[%rd17+8], %f57;
	ld.global.f32 	%f58, [%rd15+12];
	ld.global.f32 	%f59, [%rd16+12];
	add.f32 	%f60, %f58, %f59;
	st.global.f32 	[%rd17+12], %f60;
	ld.global.f32 	%f61, [%rd15+16];
	ld.global.f32 	%f62, [%rd16+16];
	add.f32 	%f63, %f61, %f62;
	st.global.f32 	[%rd17+16], %f63;
	ld.global.f32 	%f64, [%rd15+20];
	ld.global.f32 	%f65, [%rd16+20];
	add.f32 	%f66, %f64, %f65;
	st.global.f32 	[%rd17+20], %f66;
	ld.global.f32 	%f67, [%rd15+24];
	ld.global.f32 	%f68, [%rd16+24];
	add.f32 	%f69, %f67, %f68;
	st.global.f32 	[%rd17+24], %f69;
	ld.global.f32 	%f70, [%rd15+28];
	ld.global.f32 	%f71, [%rd16+28];
	add.f32 	%f72, %f70, %f71;
	st.global.f32 	[%rd17+28], %f72;
	add.s32 	%r34, %r34, 8;
$L__BB1_7:
	setp.eq.s32 	%p8, %r11, 0;
	@%p8 bra 	$L__BB1_13;
	and.b32  	%r14, %r23, 3;
	setp.lt.u32 	%p9, %r11, 4;
	@%p9 bra 	$L__BB1_10;
	add.s32 	%r30, %r34, %r2;
	mul.wide.s32 	%rd18, %r30, 4;
	add.s64 	%rd19, %rd3, %rd18;
	ld.global.f32 	%f73, [%rd19];
	add.s64 	%rd20, %rd2, %rd18;
	ld.global.f32 	%f74, [%rd20];
	add.f32 	%f75, %f73, %f74;
	add.s64 	%rd21, %rd1, %rd18;
	st.global.f32 	[%rd21], %f75;
	ld.global.f32 	%f76, [%rd19+4];
	ld.global.f32 	%f77, [%rd20+4];
	add.f32 	%f78, %f76, %f77;
	st.global.f32 	[%rd21+4], %f78;
	ld.global.f32 	%f79, [%rd19+8];
	ld.global.f32 	%f80, [%rd20+8];
	add.f32 	%f81, %f79, %f80;
	st.global.f32 	[%rd21+8], %f81;
	ld.global.f32 	%f82, [%rd19+12];
	ld.global.f32 	%f83, [%rd20+12];
	add.f32 	%f84, %f82, %f83;
	st.global.f32 	[%rd21+12], %f84;
	add.s32 	%r34, %r34, 4;
$L__BB1_10:
	setp.eq.s32 	%p10, %r14, 0;
	@%p10 bra 	$L__BB1_13;
	add.s32 	%r37, %r34, %r2;
	neg.s32 	%r36, %r14;
$L__BB1_12:
	.pragma "nounroll";
	mul.wide.s32 	%rd22, %r37, 4;
	add.s64 	%rd23, %rd1, %rd22;
	add.s64 	%rd24, %rd2, %rd22;
	add.s64 	%rd25, %rd3, %rd22;
	ld.global.f32 	%f85, [%rd25];
	ld.global.f32 	%f86, [%rd24];
	add.f32 	%f87, %f85, %f86;
	st.global.f32 	[%rd23], %f87;
	add.s32 	%r37, %r37, 1;
	add.s32 	%r36, %r36, 1;
	setp.ne.s32 	%p11, %r36, 0;
	@%p11 bra 	$L__BB1_12;
$L__BB1_13:
	ret;

}
	// .globl	_Z16matrixSumKernel3PfS_S_ii
.visible .entry _Z16matrixSumKernel3PfS_S_ii(
	.param .u64 .ptr .align 1 _Z16matrixSumKernel3PfS_S_ii_param_0,
	.param .u64 .ptr .align 1 _Z16matrixSumKernel3PfS_S_ii_param_1,
	.param .u64 .ptr .align 1 _Z16matrixSumKernel3PfS_S_ii_param_2,
	.param .u32 _Z16matrixSumKernel3PfS_S_ii_param_3,
	.param .u32 _Z16matrixSumKernel3PfS_S_ii_param_4
)
{
	.reg .pred 	%p<12>;
	.reg .b32 	%r<38>;
	.reg .b32 	%f<88>;
	.reg .b64 	%rd<101>;

	ld.param.u64 	%rd4, [_Z16matrixSumKernel3PfS_S_ii_param_0];
	ld.param.u64 	%rd5, [_Z16matrixSumKernel3PfS_S_ii_param_1];
	ld.param.u64 	%rd6, [_Z16matrixSumKernel3PfS_S_ii_param_2];
	ld.param.u32 	%r23, [_Z16matrixSumKernel3PfS_S_ii_param_3];
	ld.param.u32 	%r24, [_Z16matrixSumKernel3PfS_S_ii_param_4];
	cvta.to.global.u64 	%rd1, %rd6;
	cvta.to.global.u64 	%rd2, %rd5;
	cvta.to.global.u64 	%rd3, %rd4;
	mov.u32 	%r25, %tid.x;
	mov.u32 	%r26, %ctaid.x;
	mov.u32 	%r27, %ntid.x;
	mad.lo.s32 	%r1, %r26, %r27, %r25;
	setp.ge.s32 	%p1, %r1, %r24;
	setp.lt.s32 	%p2, %r23, 1;
	or.pred  	%p3, %p1, %p2;
	@%p3 bra 	$L__BB2_13;
	and.b32  	%r2, %r23, 15;
	setp.lt.u32 	%p4, %r23, 16;
	mov.b32 	%r34, 0;
	@%p4 bra 	$L__BB2_4;
	and.b32  	%r34, %r23, 2147483632;
	neg.s32 	%r32, %r34;
	shl.b32 	%r5, %r24, 4;
	mul.wide.s32 	%rd11, %r24, 4;
	mov.u32 	%r31, %r1;
$L__BB2_3:
	.pragma "nounroll";
	mul.wide.s32 	%rd7, %r31, 4;
	add.s64 	%rd8, %rd3, %rd7;
	ld.global.f32 	%f1, [%rd8];
	add.s64 	%rd9, %rd2, %rd7;
	ld.global.f32 	%f2, [%rd9];
	add.f32 	%f3, %f1, %f2;
	add.s64 	%rd10, %rd1, %rd7;
	st.global.f32 	[%rd10], %f3;
	add.s64 	%rd12, %rd8, %rd11;
	ld.global.f32 	%f4, [%rd12];
	add.s64 	%rd13, %rd9, %rd11;
	ld.global.f32 	%f5, [%rd13];
	add.f32 	%f6, %f4, %f5;
	add.s64 	%rd14, %rd10, %rd11;
	st.global.f32 	[%rd14], %f6;
	add.s64 	%rd15, %rd12, %rd11;
	ld.global.f32 	%f7, [%rd15];
	add.s64 	%rd16, %rd13, %rd11;
	ld.global.f32 	%f8, [%rd16];
	add.f32 	%f9, %f7, %f8;
	add.s64 	%rd17, %rd14, %rd11;
	st.global.f32 	[%rd17], %f9;
	add.s64 	%rd18, %rd15, %rd11;
	ld.global.f32 	%f10, [%rd18];
	add.s64 	%rd19, %rd16, %rd11;
	ld.global.f32 	%f11, [%rd19];
	add.f32 	%f12, %f10, %f11;
	add.s64 	%rd20, %rd17, %rd11;
	st.global.f32 	[%rd20], %f12;
	add.s64 	%rd21, %rd18, %rd11;
	ld.global.f32 	%f13, [%rd21];
	add.s64 	%rd22, %rd19, %rd11;
	ld.global.f32 	%f14, [%rd22];
	add.f32 	%f15, %f13, %f14;
	add.s64 	%rd23, %rd20, %rd11;
	st.global.f32 	[%rd23], %f15;
	add.s64 	%rd24, %rd21, %rd11;
	ld.global.f32 	%f16, [%rd24];
	add.s64 	%rd25, %rd22, %rd11;
	ld.global.f32 	%f17, [%rd25];
	add.f32 	%f18, %f16, %f17;
	add.s64 	%rd26, %rd23, %rd11;
	st.global.f32 	[%rd26], %f18;
	add.s64 	%rd27, %rd24, %rd11;
	ld.global.f32 	%f19, [%rd27];
	add.s64 	%rd28, %rd25, %rd11;
	ld.global.f32 	%f20, [%rd28];
	add.f32 	%f21, %f19, %f20;
	add.s64 	%rd29, %rd26, %rd11;
	st.global.f32 	[%rd29], %f21;
	add.s64 	%rd30, %rd27, %rd11;
	ld.global.f32 	%f22, [%rd30];
	add.s64 	%rd31, %rd28, %rd11;
	ld.global.f32 	%f23, [%rd31];
	add.f32 	%f24, %f22, %f23;
	add.s64 	%rd32, %rd29, %rd11;
	st.global.f32 	[%rd32], %f24;
	add.s64 	%rd33, %rd30, %rd11;
	ld.global.f32 	%f25, [%rd33];
	add.s64 	%rd34, %rd31, %rd11;
	ld.global.f32 	%f26, [%rd34];
	add.f32 	%f27, %f25, %f26;
	add.s64 	%rd35, %rd32, %rd11;
	st.global.f32 	[%rd35], %f27;
	add.s64 	%rd36, %rd33, %rd11;
	ld.global.f32 	%f28, [%rd36];
	add.s64 	%rd37, %rd34, %rd11;
	ld.global.f32 	%f29, [%rd37];
	add.f32 	%f30, %f28, %f29;
	add.s64 	%rd38, %rd35, %rd11;
	st.global.f32 	[%rd38], %f30;
	add.s64 	%rd39, %rd36, %rd11;
	ld.global.f32 	%f31, [%rd39];
	add.s64 	%rd40, %rd37, %rd11;
	ld.global.f32 	%f32, [%rd40];
	add.f32 	%f33, %f31, %f32;
	add.s64 	%rd41, %rd38, %rd11;
	st.global.f32 	[%rd41], %f33;
	add.s64 	%rd42, %rd39, %rd11;
	ld.global.f32 	%f34, [%rd42];
	add.s64 	%rd43, %rd40, %rd11;
	ld.global.f32 	%f35, [%rd43];
	add.f32 	%f36, %f34, %f35;
	add.s64 	%rd44, %rd41, %rd11;
	st.global.f32 	[%rd44], %f36;
	add.s64 	%rd45, %rd42, %rd11;
	ld.global.f32 	%f37, [%rd45];
	add.s64 	%rd46, %rd43, %rd11;
	ld.global.f32 	%f38, [%rd46];
	add.f32 	%f39, %f37, %f38;
	add.s64 	%rd47, %rd44, %rd11;
	st.global.f32 	[%rd47], %f39;
	add.s64 	%rd48, %rd45, %rd11;
	ld.global.f32 	%f40, [%rd48];
	add.s64 	%rd49, %rd46, %rd11;
	ld.global.f32 	%f41, [%rd49];
	add.f32 	%f42, %f40, %f41;
	add.s64 	%rd50, %rd47, %rd11;
	st.global.f32 	[%rd50], %f42;
	add.s64 	%rd51, %rd48, %rd11;
	ld.global.f32 	%f43, [%rd51];
	add.s64 	%rd52, %rd49, %rd11;
	ld.global.f32 	%f44, [%rd52];
	add.f32 	%f45, %f43, %f44;
	add.s64 	%rd53, %rd50, %rd11;
	st.global.f32 	[%rd53], %f45;
	add.s64 	%rd54, %rd51, %rd11;
	ld.global.f32 	%f46, [%rd54];
	add.s64 	%rd55, %rd52, %rd11;
	ld.global.f32 	%f47, [%rd55];
	add.f32 	%f48, %f46, %f47;
	add.s64 	%rd56, %rd53, %rd11;
	st.global.f32 	[%rd56], %f48;
	add.s32 	%r32, %r32, 16;
	add.s32 	%r31, %r31, %r5;
	setp.ne.s32 	%p5, %r32, 0;
	@%p5 bra 	$L__BB2_3;
$L__BB2_4:
	setp.eq.s32 	%p6, %r2, 0;
	@%p6 bra 	$L__BB2_13;
	and.b32  	%r11, %r23, 7;
	setp.lt.u32 	%p7, %r2, 8;
	@%p7 bra 	$L__BB2_7;
	mad.lo.s32 	%r29, %r34, %r24, %r1;
	mul.wide.s32 	%rd57, %r29, 4;
	add.s64 	%rd58, %rd3, %rd57;
	ld.global.f32 	%f49, [%rd58];
	add.s64 	%rd59, %rd2, %rd57;
	ld.global.f32 	%f50, [%rd59];
	add.f32 	%f51, %f49, %f50;
	add.s64 	%rd60, %rd1, %rd57;
	st.global.f32 	[%rd60], %f51;
	mul.wide.s32 	%rd61, %r24, 4;
	add.s64 	%rd62, %rd58, %rd61;
	ld.global.f32 	%f52, [%rd62];
	add.s64 	%rd63, %rd59, %rd61;
	ld.global.f32 	%f53, [%rd63];
	add.f32 	%f54, %f52, %f53;
	add.s64 	%rd64, %rd60, %rd61;
	st.global.f32 	[%rd64], %f54;
	add.s64 	%rd65, %rd62, %rd61;
	ld.global.f32 	%f55, [%rd65];
	add.s64 	%rd66, %rd63, %rd61;
	ld.global.f32 	%f56, [%rd66];
	add.f32 	%f57, %f55, %f56;
	add.s64 	%rd67, %rd64, %rd61;
	st.global.f32 	[%rd67], %f57;
	add.s64 	%rd68, %rd65, %rd61;
	ld.global.f32 	%f58, [%rd68];
	add.s64 	%rd69, %rd66, %rd61;
	ld.global.f32 	%f59, [%rd69];
	add.f32 	%f60, %f58, %f59;
	add.s64 	%rd70, %rd67, %rd61;
	st.global.f32 	[%rd70], %f60;
	add.s64 	%rd71, %rd68, %rd61;
	ld.global.f32 	%f61, [%rd71];
	add.s64 	%rd72, %rd69, %rd61;
	ld.global.f32 	%f62, [%rd72];
	add.f32 	%f63, %f61, %f62;
	add.s64 	%rd73, %rd70, %rd61;
	st.global.f32 	[%rd73], %f63;
	add.s64 	%rd74, %rd71, %rd61;
	ld.global.f32 	%f64, [%rd74];
	add.s64 	%rd75, %rd72, %rd61;
	ld.global.f32 	%f65, [%rd75];
	add.f32 	%f66, %f64, %f65;
	add.s64 	%rd76, %rd73, %rd61;
	st.global.f32 	[%rd76], %f66;
	add.s64 	%rd77, %rd74, %rd61;
	ld.global.f32 	%f67, [%rd77];
	add.s64 	%rd78, %rd75, %rd61;
	ld.global.f32 	%f68, [%rd78];
	add.f32 	%f69, %f67, %f68;
	add.s64 	%rd79, %rd76, %rd61;
	st.global.f32 	[%rd79], %f69;
	add.s64 	%rd80, %rd77, %rd61;
	ld.global.f32 	%f70, [%rd80];
	add.s64 	%rd81, %rd78, %rd61;
	ld.global.f32 	%f71, [%rd81];
	add.f32 	%f72, %f70, %f71;
	add.s64 	%rd82, %rd79, %rd61;
	st.global.f32 	[%rd82], %f72;
	add.s32 	%r34, %r34, 8;
$L__BB2_7:
	setp.eq.s32 	%p8, %r11, 0;
	@%p8 bra 	$L__BB2_13;
	and.b32  	%r14, %r23, 3;
	setp.lt.u32 	%p9, %r11, 4;
	@%p9 bra 	$L__BB2_10;
	mad.lo.s32 	%r30, %r34, %r24, %r1;
	mul.wide.s32 	%rd83, %r30, 4;
	add.s64 	%rd84, %rd3, %rd83;
	ld.global.f32 	%f73, [%rd84];
	add.s64 	%rd85, %rd2, %rd83;
	ld.global.f32 	%f74, [%rd85];
	add.f32 	%f75, %f73, %f74;
	add.s64 	%rd86, %rd1, %rd83;
	st.global.f32 	[%rd86], %f75;
	mul.wide.s32 	%rd87, %r24, 4;
	add.s64 	%rd88, %rd84, %rd87;
	ld.global.f32 	%f76, [%rd88];
	add.s64 	%rd89, %rd85, %rd87;
	ld.global.f32 	%f77, [%rd89];
	add.f32 	%f78, %f76, %f77;
	add.s64 	%rd90, %rd86, %rd87;
	st.global.f32 	[%rd90], %f78;
	add.s64 	%rd91, %rd88, %rd87;
	ld.global.f32 	%f79, [%rd91];
	add.s64 	%rd92, %rd89, %rd87;
	ld.global.f32 	%f80, [%rd92];
	add.f32 	%f81, %f79, %f80;
	add.s64 	%rd93, %rd90, %rd87;
	st.global.f32 	[%rd93], %f81;
	add.s64 	%rd94, %rd91, %rd87;
	ld.global.f32 	%f82, [%rd94];
	add.s64 	%rd95, %rd92, %rd87;
	ld.global.f32 	%f83, [%rd95];
	add.f32 	%f84, %f82, %f83;
	add.s64 	%rd96, %rd93, %rd87;
	st.global.f32 	[%rd96], %f84;
	add.s32 	%r34, %r34, 4;
$L__BB2_10:
	setp.eq.s32 	%p10, %r14, 0;
	@%p10 bra 	$L__BB2_13;
	mad.lo.s32 	%r37, %r34, %r24, %r1;
	neg.s32 	%r36, %r14;
$L__BB2_12:
	.pragma "nounroll";
	mul.wide.s32 	%rd97, %r37, 4;
	add.s64 	%rd98, %rd3, %rd97;
	ld.global.f32 	%f85, [%rd98];
	add.s64 	%rd99, %rd2, %rd97;
	ld.global.f32 	%f86, [%rd99];
	add.f32 	%f87, %f85, %f86;
	add.s64 	%rd100, %rd1, %rd97;
	st.global.f32 	[%rd100], %f87;
	add.s32 	%r37, %r37, %r24;
	add.s32 	%r36, %r36, 1;
	setp.ne.s32 	%p11, %r36, 0;
	@%p11 bra 	$L__BB2_12;
$L__BB2_13:
	ret;

}


// ===== COMPILED SASS (sm_100) =====

	.target	sm_100

	.elftype	@"ET_EXEC"


//--------------------- .note.nv.tkinfo           --------------------------
	.section	.note.nv.tkinfo,"",@"SHT_NOTE"
	.sectionflags	@"SHF_NOTE_NV_TKINFO"
	.tkinfo
        /*0018*/ 	.word	0x00000002
        /*0030*/ 	.string	""
        /*0030*/ 	.string	"ptxas"
        /*0030*/ 	.string	"Cuda compilation tools, release 13.0, V13.0.88"
        /*0030*/ 	.string	"Build cuda_13.0.r13.0/compiler.36424714_0"
        /*0030*/ 	.string	"-arch sm_100 -m 64 "



//--------------------- .note.nv.cuinfo           --------------------------
	.section	.note.nv.cuinfo,"",@"SHT_NOTE"
	.sectionflags	@"SHF_NOTE_NV_CUINFO"
        /*0018*/ 	.short	0x0002
        /*001a*/ 	.short	0x0064
        /*001c*/ 	.short	0x0082
	.zero		2


//--------------------- .nv.info                  --------------------------
	.section	.nv.info,"",@"SHT_CUDA_INFO"
	.align	4


	//----- nvinfo : EIATTR_REGCOUNT
	.align		4
        /*0000*/ 	.byte	0x04, 0x2f
        /*0002*/ 	.short	(.L_1 - .L_0)
	.align		4
.L_0:
        /*0004*/ 	.word	index@(_Z16matrixSumKernel1PfS_S_ii)
        /*0008*/ 	.word	0x0000000c


	//----- nvinfo : EIATTR_FRAME_SIZE
	.align		4
.L_1:
        /*000c*/ 	.byte	0x04, 0x11
        /*000e*/ 	.short	(.L_3 - .L_2)
	.align		4
.L_2:
        /*0010*/ 	.word	index@(_Z16matrixSumKernel1PfS_S_ii)
        /*0014*/ 	.word	0x00000000


	//----- nvinfo : EIATTR_REGCOUNT
	.align		4
.L_3:
        /*0018*/ 	.byte	0x04, 0x2f
        /*001a*/ 	.short	(.L_5 - .L_4)
	.align		4
.L_4:
        /*001c*/ 	.word	index@(_Z16matrixSumKernel2PfS_S_ii)
        /*0020*/ 	.word	0x00000016


	//----- nvinfo : EIATTR_FRAME_SIZE
	.align		4
.L_5:
        /*0024*/ 	.byte	0x04, 0x11
        /*0026*/ 	.short	(.L_7 - .L_6)
	.align		4
.L_6:
        /*0028*/ 	.word	index@(_Z16matrixSumKernel2PfS_S_ii)
        /*002c*/ 	.word	0x00000000


	//----- nvinfo : EIATTR_REGCOUNT
	.align		4
.L_7:
        /*0030*/ 	.byte	0x04, 0x2f
        /*0032*/ 	.short	(.L_9 - .L_8)
	.align		4
.L_8:
        /*0034*/ 	.word	index@(_Z16matrixSumKernel3PfS_S_ii)
        /*0038*/ 	.word	0x0000001e


	//----- nvinfo : EIATTR_FRAME_SIZE
	.align		4
.L_9:
        /*003c*/ 	.byte	0x04, 0x11
        /*003e*/ 	.short	(.L_11 - .L_10)
	.align		4
.L_10:
        /*0040*/ 	.word	index@(_Z16matrixSumKernel3PfS_S_ii)
        /*0044*/ 	.word	0x00000000


	//----- nvinfo : EIATTR_MIN_STACK_SIZE
	.align		4
.L_11:
        /*0048*/ 	.byte	0x04, 0x12
        /*004a*/ 	.short	(.L_13 - .L_12)
	.align		4
.L_12:
        /*004c*/ 	.word	index@(_Z16matrixSumKernel3PfS_S_ii)
        /*0050*/ 	.word	0x00000000


	//----- nvinfo : EIATTR_MIN_STACK_SIZE
	.align		4
.L_13:
        /*0054*/ 	.byte	0x04, 0x12
        /*0056*/ 	.short	(.L_15 - .L_14)
	.align		4
.L_14:
        /*0058*/ 	.word	index@(_Z16matrixSumKernel2PfS_S_ii)
        /*005c*/ 	.word	0x00000000


	//----- nvinfo : EIATTR_MIN_STACK_SIZE
	.align		4
.L_15:
        /*0060*/ 	.byte	0x04, 0x12
        /*0062*/ 	.short	(.L_17 - .L_16)
	.align		4
.L_16:
        /*0064*/ 	.word	index@(_Z16matrixSumKernel1PfS_S_ii)
        /*0068*/ 	.word	0x00000000
.L_17:


//--------------------- .nv.compat                --------------------------
	.section	.nv.compat,"",@"SHT_CUDA_COMPAT_INFO"
	.align	4
        /*0000*/ 	.byte	0x02, 0x09, 0x00, 0x00, 0x02, 0x02, 0x01, 0x00, 0x02, 0x05, 0x05, 0x00, 0x03, 0x07, 0x01, 0x01
        /*0010*/ 	.byte	0x02, 0x03, 0x00, 0x00, 0x02, 0x06, 0x01, 0x00, 0x04, 0x0b, 0x08, 0x00, 0x09, 0x00, 0x00, 0x00
        /*0020*/ 	.byte	0x00, 0x00, 0x00, 0x00


//--------------------- .nv.info._Z16matrixSumKernel3PfS_S_ii --------------------------
	.section	.nv.info._Z16matrixSumKernel3PfS_S_ii,"",@"SHT_CUDA_INFO"
	.sectionflags	@""
	.align	4


	//----- nvinfo : EIATTR_CUDA_API_VERSION
	.align		4
        /*0000*/ 	.byte	0x04, 0x37
        /*0002*/ 	.short	(.L_19 - .L_18)
.L_18:
        /*0004*/ 	.word	0x00000082


	//----- nvinfo : EIATTR_KPARAM_INFO
	.align		4
.L_19:
        /*0008*/ 	.byte	0x04, 0x17
        /*000a*/ 	.short	(.L_21 - .L_20)
.L_20:
        /*000c*/ 	.word	0x00000000
        /*0010*/ 	.short	0x0004
        /*0012*/ 	.short	0x001c
        /*0014*/ 	.byte	0x00, 0xf0, 0x11, 0x00


	//----- nvinfo : EIATTR_KPARAM_INFO
	.align		4
.L_21:
        /*0018*/ 	.byte	0x04, 0x17
        /*001a*/ 	.short	(.L_23 - .L_22)
.L_22:
        /*001c*/ 	.word	0x00000000
        /*0020*/ 	.short	0x0003
        /*0022*/ 	.short	0x0018
        /*0024*/ 	.byte	0x00, 0xf0, 0x11, 0x00


	//----- nvinfo : EIATTR_KPARAM_INFO
	.align		4
.L_23:
        /*0028*/ 	.byte	0x04, 0x17
        /*002a*/ 	.short	(.L_25 - .L_24)
.L_24:
        /*002c*/ 	.word	0x00000000
        /*0030*/ 	.short	0x0002
        /*0032*/ 	.short	0x0010
        /*0034*/ 	.byte	0x00, 0xf5, 0x21, 0x00


	//----- nvinfo : EIATTR_KPARAM_INFO
	.align		4
.L_25:
        /*0038*/ 	.byte	0x04, 0x17
        /*003a*/ 	.short	(.L_27 - .L_26)
.L_26:
        /*003c*/ 	.word	0x00000000
        /*0040*/ 	.short	0x0001
        /*0042*/ 	.short	0x0008
        /*0044*/ 	.byte	0x00, 0xf5, 0x21, 0x00


	//----- nvinfo : EIATTR_KPARAM_INFO
	.align		4
.L_27:
        /*0048*/ 	.byte	0x04, 0x17
        /*004a*/ 	.short	(.L_29 - .L_28)
.L_28:
        /*004c*/ 	.word	0x00000000
        /*0050*/ 	.short	0x0000
        /*0052*/ 	.short	0x0000
        /*0054*/ 	.byte	0x00, 0xf5, 0x21, 0x00


	//----- nvinfo : EIATTR_SPARSE_MMA_MASK
	.align		4
.L_29:
        /*0058*/ 	.byte	0x03, 0x50
        /*005a*/ 	.short	0x0000


	//----- nvinfo : EIATTR_MAXREG_COUNT
	.align		4
        /*005c*/ 	.byte	0x03, 0x1b
        /*005e*/ 	.short	0x00ff


	//----- nvinfo : EIATTR_MERCURY_ISA_VERSION
	.align		4
        /*0060*/ 	.byte	0x03, 0x5f
        /*0062*/ 	.short	0x0101


	//----- nvinfo : EIATTR_VRC_CTA_INIT_COUNT
	.align		4
        /*0064*/ 	.byte	0x02, 0x4a
	.zero		1
	.zero		1


	//----- nvinfo : EIATTR_EXIT_INSTR_OFFSETS
	.align		4
        /*0068*/ 	.byte	0x04, 0x1c
        /*006a*/ 	.short	(.L_31 - .L_30)


	//   ....[0]....
.L_30:
        /*006c*/ 	.word	0x00000080


	//   ....[1]....
        /*0070*/ 	.word	0x00000890


	//   ....[2]....
        /*0074*/ 	.word	0x00000cb0


	//   ....[3]....
        /*0078*/ 	.word	0x00000f10


	//   ....[4]....
        /*007c*/ 	.word	0x00001020


	//----- nvinfo : EIATTR_CBANK_PARAM_SIZE
	.align		4
.L_31:
        /*0080*/ 	.byte	0x03, 0x19
        /*0082*/ 	.short	0x0020


	//----- nvinfo : EIATTR_PARAM_CBANK
	.align		4
        /*0084*/ 	.byte	0x04, 0x0a
        /*0086*/ 	.short	(.L_33 - .L_32)
	.align		4
.L_32:
        /*0088*/ 	.word	index@(.nv.constant0._Z16matrixSumKernel3PfS_S_ii)
        /*008c*/ 	.short	0x0380
        /*008e*/ 	.short	0x0020


	//----- nvinfo : EIATTR_SW_WAR
	.align		4
.L_33:
        /*0090*/ 	.byte	0x04, 0x36
        /*0092*/ 	.short	(.L_35 - .L_34)
.L_34:
        /*0094*/ 	.word	0x00000008
.L_35:


//--------------------- .nv.info._Z16matrixSumKernel2PfS_S_ii --------------------------
	.section	.nv.info._Z16matrixSumKernel2PfS_S_ii,"",@"SHT_CUDA_INFO"
	.sectionflags	@""
	.align	4


	//----- nvinfo : EIATTR_CUDA_API_VERSION
	.align		4
        /*0000*/ 	.byte	0x04, 0x37
        /*0002*/ 	.short	(.L_37 - .L_36)
.L_36:
        /*0004*/ 	.word	0x00000082


	//----- nvinfo : EIATTR_KPARAM_INFO
	.align		4
.L_37:
        /*0008*/ 	.byte	0x04, 0x17
        /*000a*/ 	.short	(.L_39 - .L_38)
.L_38:
        /*000c*/ 	.word	0x00000000
        /*0010*/ 	.short	0x0004
        /*0012*/ 	.short	0x001c
        /*0014*/ 	.byte	0x00, 0xf0, 0x11, 0x00


	//----- nvinfo : EIATTR_KPARAM_INFO
	.align		4
.L_39:
        /*0018*/ 	.byte	0x04, 0x17
        /*001a*/ 	.short	(.L_41 - .L_40)
.L_40:
        /*001c*/ 	.word	0x00000000
        /*0020*/ 	.short	0x0003
        /*0022*/ 	.short	0x0018
        /*0024*/ 	.byte	0x00, 0xf0, 0x11, 0x00


	//----- nvinfo : EIATTR_KPARAM_INFO
	.align		4
.L_41:
        /*0028*/ 	.byte	0x04, 0x17
        /*002a*/ 	.short	(.L_43 - .L_42)
.L_42:
        /*002c*/ 	.word	0x00000000
        /*0030*/ 	.short	0x0002
        /*0032*/ 	.short	0x0010
        /*0034*/ 	.byte	0x00, 0xf5, 0x21, 0x00


	//----- nvinfo : EIATTR_KPARAM_INFO
	.align		4
.L_43:
        /*0038*/ 	.byte	0x04, 0x17
        /*003a*/ 	.short	(.L_45 - .L_44)
.L_44:
        /*003c*/ 	.word	0x00000000
        /*0040*/ 	.short	0x0001
        /*0042*/ 	.short	0x0008
        /*0044*/ 	.byte	0x00, 0xf5, 0x21, 0x00


	//----- nvinfo : EIATTR_KPARAM_INFO
	.align		4
.L_45:
        /*0048*/ 	.byte	0x04, 0x17
        /*004a*/ 	.short	(.L_47 - .L_46)
.L_46:
        /*004c*/ 	.word	0x00000000
        /*0050*/ 	.short	0x0000
        /*0052*/ 	.short	0x0000
        /*0054*/ 	.byte	0x00, 0xf5, 0x21, 0x00


	//----- nvinfo : EIATTR_SPARSE_MMA_MASK
	.align		4
.L_47:
        /*0058*/ 	.byte	0x03, 0x50
        /*005a*/ 	.short	0x0000


	//----- nvinfo : EIATTR_MAXREG_COUNT
	.align		4
        /*005c*/ 	.byte	0x03, 0x1b
        /*005e*/ 	.short	0x00ff


	//----- nvinfo : EIATTR_MERCURY_ISA_VERSION
	.align		4
        /*0060*/ 	.byte	0x03, 0x5f
        /*0062*/ 	.short	0x0101


	//----- nvinfo : EIATTR_VRC_CTA_INIT_COUNT
	.align		4
        /*0064*/ 	.byte	0x02, 0x4a
	.zero		1
	.zero		1


	//----- nvinfo : EIATTR_EXIT_INSTR_OFFSETS
	.align		4
        /*0068*/ 	.byte	0x04, 0x1c
        /*006a*/ 	.short	(.L_49 - .L_48)


	//   ....[0]....
.L_48:
        /*006c*/ 	.word	0x00000080


	//   ....[1]....
        /*0070*/ 	.word	0x00000680


	//   ....[2]....
        /*0074*/ 	.word	0x00000950


	//   ....[3]....
        /*0078*/ 	.word	0x00000b20


	//   ....[4]....
        /*007c*/ 	.word	0x00000c30


	//----- nvinfo : EIATTR_CBANK_PARAM_SIZE
	.align		4
.L_49:
        /*0080*/ 	.byte	0x03, 0x19
        /*0082*/ 	.short	0x0020


	//----- nvinfo : EIATTR_PARAM_CBANK
	.align		4
        /*0084*/ 	.byte	0x04, 0x0a
        /*0086*/ 	.short	(.L_51 - .L_50)
	.align		4
.L_50:
        /*0088*/ 	.word	index@(.nv.constant0._Z16matrixSumKernel2PfS_S_ii)
        /*008c*/ 	.short	0x0380
        /*008e*/ 	.short	0x0020


	//----- nvinfo : EIATTR_SW_WAR
	.align		4
.L_51:
        /*0090*/ 	.byte	0x04, 0x36
        /*0092*/ 	.short	(.L_53 - .L_52)
.L_52:
        /*0094*/ 	.word	0x00000008
.L_53:


//--------------------- .nv.info._Z16matrixSumKernel1PfS_S_ii --------------------------
	.section	.nv.info._Z16matrixSumKernel1PfS_S_ii,"",@"SHT_CUDA_INFO"
	.sectionflags	@""
	.align	4


	//----- nvinfo : EIATTR_CUDA_API_VERSION
	.align		4
        /*0000*/ 	.byte	0x04, 0x37
        /*0002*/ 	.short	(.L_55 - .L_54)
.L_54:
        /*0004*/ 	.word	0x00000082


	//----- nvinfo : EIATTR_KPARAM_INFO
	.align		4
.L_55:
        /*0008*/ 	.byte	0x04, 0x17
        /*000a*/ 	.short	(.L_57 - .L_56)
.L_56:
        /*000c*/ 	.word	0x00000000
        /*0010*/ 	.short	0x0004
        /*0012*/ 	.short	0x001c
        /*0014*/ 	.byte	0x00, 0xf0, 0x11, 0x00


	//----- nvinfo : EIATTR_KPARAM_INFO
	.align		4
.L_57:
        /*0018*/ 	.byte	0x04, 0x17
        /*001a*/ 	.short	(.L_59 - .L_58)
.L_58:
        /*001c*/ 	.word	0x00000000
        /*0020*/ 	.short	0x0003
        /*0022*/ 	.short	0x0018
        /*0024*/ 	.byte	0x00, 0xf0, 0x11, 0x00


	//----- nvinfo : EIATTR_KPARAM_INFO
	.align		4
.L_59:
        /*0028*/ 	.byte	0x04, 0x17
        /*002a*/ 	.short	(.L_61 - .L_60)
.L_60:
        /*002c*/ 	.word	0x00000000
        /*0030*/ 	.short	0x0002
        /*0032*/ 	.short	0x0010
        /*0034*/ 	.byte	0x00, 0xf5, 0x21, 0x00


	//----- nvinfo : EIATTR_KPARAM_INFO
	.align		4
.L_61:
        /*0038*/ 	.byte	0x04, 0x17
        /*003a*/ 	.short	(.L_63 - .L_62)
.L_62:
        /*003c*/ 	.word	0x00000000
        /*0040*/ 	.short	0x0001
        /*0042*/ 	.short	0x0008
        /*0044*/ 	.byte	0x00, 0xf5, 0x21, 0x00


	//----- nvinfo : EIATTR_KPARAM_INFO
	.align		4
.L_63:
        /*0048*/ 	.byte	0x04, 0x17
        /*004a*/ 	.short	(.L_65 - .L_64)
.L_64:
        /*004c*/ 	.word	0x00000000
        /*0050*/ 	.short	0x0000
        /*0052*/ 	.short	0x0000
        /*0054*/ 	.byte	0x00, 0xf5, 0x21, 0x00


	//----- nvinfo : EIATTR_SPARSE_MMA_MASK
	.align		4
.L_65:
        /*0058*/ 	.byte	0x03, 0x50
        /*005a*/ 	.short	0x0000


	//----- nvinfo : EIATTR_MAXREG_COUNT
	.align		4
        /*005c*/ 	.byte	0x03, 0x1b
        /*005e*/ 	.short	0x00ff


	//----- nvinfo : EIATTR_MERCURY_ISA_VERSION
	.align		4
        /*0060*/ 	.byte	0x03, 0x5f
        /*0062*/ 	.short	0x0101


	//----- nvinfo : EIATTR_VRC_CTA_INIT_COUNT
	.align		4
        /*0064*/ 	.byte	0x02, 0x4a
	.zero		1
	.zero		1


	//----- nvinfo : EIATTR_EXIT_INSTR_OFFSETS
	.align		4
        /*0068*/ 	.byte	0x04, 0x1c
        /*006a*/ 	.short	(.L_67 - .L_66)


	//   ....[0]....
.L_66:
        /*006c*/ 	.word	0x000000c0


	//   ....[1]....
        /*0070*/ 	.word	0x00000190


	//----- nvinfo : EIATTR_CBANK_PARAM_SIZE
	.align		4
.L_67:
        /*0074*/ 	.byte	0x03, 0x19
        /*0076*/ 	.short	0x0020


	//----- nvinfo : EIATTR_PARAM_CBANK
	.align		4
        /*0078*/ 	.byte	0x04, 0x0a
        /*007a*/ 	.short	(.L_69 - .L_68)
	.align		4
.L_68:
        /*007c*/ 	.word	index@(.nv.constant0._Z16matrixSumKernel1PfS_S_ii)
        /*0080*/ 	.short	0x0380
        /*0082*/ 	.short	0x0020


	//----- nvinfo : EIATTR_SW_WAR
	.align		4
.L_69:
        /*0084*/ 	.byte	0x04, 0x36
        /*0086*/ 	.short	(.L_71 - .L_70)
.L_70:
        /*0088*/ 	.word	0x00000008
.L_71:


//--------------------- .nv.callgraph             --------------------------
	.section	.nv.callgraph,"",@"SHT_CUDA_CALLGRAPH"
	.align	4
	.sectionentsize	8
	.align		4
        /*0000*/ 	.word	0x00000000
	.align		4
        /*0004*/ 	.word	0xffffffff
	.align		4
        /*0008*/ 	.word	0x00000000
	.align		4
        /*000c*/ 	.word	0xfffffffe
	.align		4
        /*0010*/ 	.word	0x00000000
	.align		4
        /*0014*/ 	.word	0xfffffffd
	.align		4
        /*0018*/ 	.word	0x00000000
	.align		4
        /*001c*/ 	.word	0xfffffffc


//--------------------- .text._Z16matrixSumKernel3PfS_S_ii --------------------------
	.section	.text._Z16matrixSumKernel3PfS_S_ii,"ax",@progbits
	.align	128
        .global         _Z16matrixSumKernel3PfS_S_ii
        .type           _Z16matrixSumKernel3PfS_S_ii,@function
        .size           _Z16matrixSumKernel3PfS_S_ii,(.L_x_13 - _Z16matrixSumKernel3PfS_S_ii)
        .other          _Z16matrixSumKernel3PfS_S_ii,@"STO_CUDA_ENTRY STV_DEFAULT"
_Z16matrixSumKernel3PfS_S_ii:
.text._Z16matrixSumKernel3PfS_S_ii:
[----:B------:R-:W-:Y:S01]  /*0000*/  LDC R1, c[0x0][0x37c] ;  /* 0x0000df00ff017b82 */ /* 0x000fe20000000800 */
[----:B------:R-:W0:Y:S07]  /*0010*/  S2R R0, SR_TID.X ;  /* 0x0000000000007919 */ /* 0x000e2e0000002100 */
[----:B------:R-:W0:Y:S08]  /*0020*/  S2UR UR4, SR_CTAID.X ;  /* 0x00000000000479c3 */ /* 0x000e300000002500 */
[----:B------:R-:W0:Y:S08]  /*0030*/  LDC R5, c[0x0][0x360] ;  /* 0x0000d800ff057b82 */ /* 0x000e300000000800 */
[----:B------:R-:W1:Y:S01]  /*0040*/  LDC.64 R2, c[0x0][0x398] ;  /* 0x0000e600ff027b82 */ /* 0x000e620000000a00 */
[----:B0-----:R-:W-:Y:S01]  /*0050*/  IMAD R0, R5, UR4, R0 ;  /* 0x0000000405007c24 */ /* 0x001fe2000f8e0200 */
[----:B-1----:R-:W-:-:S04]  /*0060*/  ISETP.GE.AND P0, PT, R2, 0x1, PT ;  /* 0x000000010200780c */ /* 0x002fc80003f06270 */
[----:B------:R-:W-:-:S13]  /*0070*/  ISETP.GE.OR P0, PT, R0, R3, !P0 ;  /* 0x000000030000720c */ /* 0x000fda0004706670 */
[----:B------:R-:W-:Y:S05]  /*0080*/  @P0 EXIT ;  /* 0x000000000000094d */ /* 0x000fea0003800000 */
[C---:B------:R-:W-:Y:S01]  /*0090*/  ISETP.GE.U32.AND P1, PT, R2.reuse, 0x10, PT ;  /* 0x000000100200780c */ /* 0x040fe20003f26070 */
[----:B------:R-:W0:Y:S01]  /*00a0*/  LDCU.64 UR4, c[0x0][0x358] ;  /* 0x00006b00ff0477ac */ /* 0x000e220008000a00 */
[----:B------:R-:W-:Y:S01]  /*00b0*/  LOP3.LUT R7, R2, 0xf, RZ, 0xc0, !PT ;  /* 0x0000000f02077812 */ /* 0x000fe200078ec0ff */
[----:B------:R-:W-:-:S03]  /*00c0*/  HFMA2 R4, -RZ, RZ, 0, 0 ;  /* 0x00000000ff047431 */ /* 0x000fc600000001ff */
[----:B------:R-:W-:-:S07]  /*00d0*/  ISETP.NE.AND P0, PT, R7, RZ, PT ;  /* 0x000000ff0700720c */ /* 0x000fce0003f05270 */
[----:B------:R-:W-:Y:S06]  /*00e0*/  @!P1 BRA `(.L_x_0) ;  /* 0x0000000400e89947 */ /* 0x000fec0003800000 */
[----:B------:R-:W-:Y:S02]  /*00f0*/  LOP3.LUT R4, R2, 0x7ffffff0, RZ, 0xc0, !PT ;  /* 0x7ffffff002047812 */ /* 0x000fe400078ec0ff */
[----:B------:R-:W-:Y:S02]  /*0100*/  MOV R6, R0 ;  /* 0x0000000000067202 */ /* 0x000fe40000000f00 */
[----:B------:R-:W-:-:S07]  /*0110*/  IADD3 R5, PT, PT, -R4, RZ, RZ ;  /* 0x000000ff04057210 */ /* 0x000fce0007ffe1ff */
.L_x_1:
[----:B---3--:R-:W1:Y:S08]  /*0120*/  LDC.64 R16, c[0x0][0x380] ;  /* 0x0000e000ff107b82 */ /* 0x008e700000000a00 */
[----:B------:R-:W2:Y:S08]  /*0130*/  LDC.64 R18, c[0x0][0x388] ;  /* 0x0000e200ff127b82 */ /* 0x000eb00000000a00 */
[----:B------:R-:W3:Y:S01]  /*0140*/  LDC.64 R8, c[0x0][0x390] ;  /* 0x0000e400ff087b82 */ /* 0x000ee20000000a00 */
[----:B-1----:R-:W-:-:S05]  /*0150*/  IMAD.WIDE R16, R6, 0x4, R16 ;  /* 0x0000000406107825 */ /* 0x002fca00078e0210 */
[----:B0-----:R-:W4:Y:S01]  /*0160*/  LDG.E R10, desc[UR4][R16.64] ;  /* 0x00000004100a7981 */ /* 0x001f22000c1e1900 */
[----:B--2---:R-:W-:-:S05]  /*0170*/  IMAD.WIDE R18, R6, 0x4, R18 ;  /* 0x0000000406127825 */ /* 0x004fca00078e0212 */
[----:B------:R-:W4:Y:S01]  /*0180*/  LDG.E R11, desc[UR4][R18.64] ;  /* 0x00000004120b7981 */ /* 0x000f22000c1e1900 */
[----:B------:R-:W-:-:S04]  /*0190*/  IMAD.WIDE R12, R3, 0x4, R16 ;  /* 0x00000004030c7825 */ /* 0x000fc800078e0210 */
[----:B---3--:R-:W-:-:S04]  /*01a0*/  IMAD.WIDE R8, R6, 0x4, R8 ;  /* 0x0000000406087825 */ /* 0x008fc800078e0208 */
[----:B----4-:R-:W-:Y:S01]  /*01b0*/  FADD R23, R10, R11 ;  /* 0x0000000b0a177221 */ /* 0x010fe20000000000 */
[----:B------:R-:W-:-:S04]  /*01c0*/  IMAD.WIDE R10, R3, 0x4, R18 ;  /* 0x00000004030a7825 */ /* 0x000fc800078e0212 */
[----:B------:R0:W-:Y:S04]  /*01d0*/  STG.E desc[UR4][R8.64], R23 ;  /* 0x0000001708007986 */ /* 0x0001e8000c101904 */
[----:B------:R-:W2:Y:S04]  /*01e0*/  LDG.E R20, desc[UR4][R12.64] ;  /* 0x000000040c147981 */ /* 0x000ea8000c1e1900 */
[----:B------:R-:W2:Y:S01]  /*01f0*/  LDG.E R21, desc[UR4][R10.64] ;  /* 0x000000040a157981 */ /* 0x000ea2000c1e1900 */
[----:B------:R-:W-:-:S04]  /*0200*/  IMAD.WIDE R14, R3, 0x4, R8 ;  /* 0x00000004030e7825 */ /* 0x000fc800078e0208 */
[----:B------:R-:W-:-:S04]  /*0210*/  IMAD.WIDE R18, R3, 0x4, R12 ;  /* 0x0000000403127825 */ /* 0x000fc800078e020c */
[----:B------:R-:W-:-:S04]  /*0220*/  IMAD.WIDE R16, R3, 0x4, R10 ;  /* 0x0000000403107825 */ /* 0x000fc800078e020a */
[----:B--2---:R-:W-:-:S05]  /*0230*/  FADD R25, R20, R21 ;  /* 0x0000001514197221 */ /* 0x004fca0000000000 */
[----:B------:R1:W-:Y:S04]  /*0240*/  STG.E desc[UR4][R14.64], R25 ;  /* 0x000000190e007986 */ /* 0x0003e8000c101904 */
[----:B------:R-:W2:Y:S04]  /*0250*/  LDG.E R22, desc[UR4][R18.64] ;  /* 0x0000000412167981 */ /* 0x000ea8000c1e1900 */
[----:B------:R-:W2:Y:S01]  /*0260*/  LDG.E R27, desc[UR4][R16.64] ;  /* 0x00000004101b7981 */ /* 0x000ea2000c1e1900 */
[----:B------:R-:W-:-:S04]  /*0270*/  IMAD.WIDE R20, R3, 0x4, R14 ;  /* 0x0000000403147825 */ /* 0x000fc800078e020e */
[----:B------:R-:W-:-:S04]  /*0280*/  IMAD.WIDE R12, R3, 0x4, R18 ;  /* 0x00000004030c7825 */ /* 0x000fc800078e0212 */
[----:B0-----:R-:W-:-:S04]  /*0290*/  IMAD.WIDE R8, R3, 0x4, R16 ;  /* 0x0000000403087825 */ /* 0x001fc800078e0210 */
[----:B--2---:R-:W-:-:S05]  /*02a0*/  FADD R27, R22, R27 ;  /* 0x0000001b161b7221 */ /* 0x004fca0000000000 */
[----:B------:R0:W-:Y:S04]  /*02b0*/  STG.E desc[UR4][R20.64], R27 ;  /* 0x0000001b14007986 */ /* 0x0001e8000c101904 */
[----:B------:R-:W2:Y:S04]  /*02c0*/  LDG.E R22, desc[UR4][R12.64] ;  /* 0x000000040c167981 */ /* 0x000ea8000c1e1900 */
[----:B------:R-:W2:Y:S01]  /*02d0*/  LDG.E R23, desc[UR4][R8.64] ;  /* 0x0000000408177981 */ /* 0x000ea2000c1e1900 */
[----:B------:R-:W-:-:S04]  /*02e0*/  IMAD.WIDE R10, R3, 0x4, R20 ;  /* 0x00000004030a7825 */ /* 0x000fc800078e0214 */
[----:B------:R-:W-:-:S04]  /*02f0*/  IMAD.WIDE R18, R3, 0x4, R12 ;  /* 0x0000000403127825 */ /* 0x000fc800078e020c */
[----:B-1----:R-:W-:-:S04]  /*0300*/  IMAD.WIDE R14, R3, 0x4, R8 ;  /* 0x00000004030e7825 */ /* 0x002fc800078e0208 */
[----:B--2---:R-:W-:-:S05]  /*0310*/  FADD R23, R22, R23 ;  /* 0x0000001716177221 */ /* 0x004fca0000000000 */
        /* <DEDUP_REMOVED lines=8> */
[----:B------:R-:W3:Y:S04]  /*03a0*/  LDG.E R22, desc[UR4][R12.64] ;  /* 0x000000040c167981 */ /* 0x000ee8000c1e1900 */
[----:B0-----:R-:W3:Y:S01]  /*03b0*/  LDG.E R27, desc[UR4][R8.64] ;  /* 0x00000004081b7981 */ /* 0x001ee2000c1e1900 */
[----:B------:R-:W-:-:S04]  /*03c0*/  IMAD.WIDE R20, R3, 0x4, R16 ;  /* 0x0000000403147825 */ /* 0x000fc800078e0210 */
[----:B------:R-:W-:-:S04]  /*03d0*/  IMAD.WIDE R18, R3, 0x4, R12 ;  /* 0x0000000403127825 */ /* 0x000fc800078e020c */
[----:B-1----:R-:W-:-:S04]  /*03e0*/  IMAD.WIDE R10, R3, 0x4, R8 ;  /* 0x00000004030a7825 */ /* 0x002fc800078e0208 */
[----:B---3--:R-:W-:-:S05]  /*03f0*/  FADD R27, R22, R27 ;  /* 0x0000001b161b7221 */ /* 0x008fca0000000000 */
[----:B------:R0:W-:Y:S04]  /*0400*/  STG.E desc[UR4][R20.64], R27 ;  /* 0x0000001b14007986 */ /* 0x0001e8000c101904 */
[----:B------:R-:W3:Y:S04]  /*0410*/  LDG.E R22, desc[UR4][R18.64] ;  /* 0x0000000412167981 */ /* 0x000ee8000c1e1900 */
[----:B------:R-:W3:Y:S01]  /*0420*/  LDG.E R23, desc[UR4][R10.64] ;  /* 0x000000040a177981 */ /* 0x000ee2000c1e1900 */
[----:B------:R-:W-:-:S04]  /*0430*/  IMAD.WIDE R14, R3, 0x4, R20 ;  /* 0x00000004030e7825 */ /* 0x000fc800078e0214 */
[----:B------:R-:W-:-:S04]  /*0440*/  IMAD.WIDE R12, R3, 0x4, R18 ;  /* 0x00000004030c7825 */ /* 0x000fc800078e0212 */
[----:B------:R-:W-:-:S04]  /*0450*/  IMAD.WIDE R8, R3, 0x4, R10 ;  /* 0x0000000403087825 */ /* 0x000fc800078e020a */
[----:B---3--:R-:W-:-:S05]  /*0460*/  FADD R23, R22, R23 ;  /* 0x0000001716177221 */ /* 0x008fca0000000000 */
[----:B------:R1:W-:Y:S04]  /*0470*/  STG.E desc[UR4][R14.64], R23 ;  /* 0x000000170e007986 */ /* 0x0003e8000c101904 */
[----:B------:R-:W3:Y:S04]  /*0480*/  LDG.E R22, desc[UR4][R12.64] ;  /* 0x000000040c167981 */ /* 0x000ee8000c1e1900 */
[----:B--2---:R-:W3:Y:S01]  /*0490*/  LDG.E R25, desc[UR4][R8.64] ;  /* 0x0000000408197981 */ /* 0x004ee2000c1e1900 */
[----:B------:R-:W-:-:S04]  /*04a0*/  IMAD.WIDE R16, R3, 0x4, R14 ;  /* 0x0000000403107825 */ /* 0x000fc800078e020e */
[----:B------:R-:W-:-:S04]  /*04b0*/  IMAD.WIDE R18, R3, 0x4, R12 ;  /* 0x0000000403127825 */ /* 0x000fc800078e020c */
[----:B------:R-:W-:-:S04]  /*04c0*/  IMAD.WIDE R10, R3, 0x4, R8 ;  /* 0x00000004030a7825 */ /* 0x000fc800078e0208 */
[----:B---3--:R-:W-:-:S05]  /*04d0*/  FADD R25, R22, R25 ;  /* 0x0000001916197221 */ /* 0x008fca0000000000 */
[----:B------:R2:W-:Y:S04]  /*04e0*/  STG.E desc[UR4][R16.64], R25 ;  /* 0x0000001910007986 */ /* 0x0005e8000c101904 */
[----:B------:R-:W3:Y:S04]  /*04f0*/  LDG.E R22, desc[UR4][R18.64] ;  /* 0x0000000412167981 */ /* 0x000ee8000c1e1900 */
[----:B0-----:R-:W3:Y:S01]  /*0500*/  LDG.E R27, desc[UR4][R10.64] ;  /* 0x000000040a1b7981 */ /* 0x001ee2000c1e1900 */
[----:B------:R-:W-:-:S04]  /*0510*/  IMAD.WIDE R20, R3, 0x4, R16 ;  /* 0x0000000403147825 */ /* 0x000fc800078e0210 */
[----:B------:R-:W-:-:S04]  /*0520*/  IMAD.WIDE R12, R3, 0x4, R18 ;  /* 0x00000004030c7825 */ /* 0x000fc800078e0212 */
[----:B------:R-:W-:-:S04]  /*0530*/  IMAD.WIDE R8, R3, 0x4, R10 ;  /* 0x0000000403087825 */ /* 0x000fc800078e020a */
[----:B---3--:R-:W-:-:S05]  /*0540*/  FADD R27, R22, R27 ;  /* 0x0000001b161b7221 */ /* 0x008fca0000000000 */
[----:B------:R0:W-:Y:S04]  /*0550*/  STG.E desc[UR4][R20.64], R27 ;  /* 0x0000001b14007986 */ /* 0x0001e8000c101904 */
[----:B------:R-:W3:Y:S04]  /*0560*/  LDG.E R22, desc[UR4][R12.64] ;  /* 0x000000040c167981 */ /* 0x000ee8000c1e1900 */
[----:B-1----:R-:W3:Y:S01]  /*0570*/  LDG.E R23, desc[UR4][R8.64] ;  /* 0x0000000408177981 */ /* 0x002ee2000c1e1900 */
[----:B------:R-:W-:-:S04]  /*0580*/  IMAD.WIDE R14, R3, 0x4, R20 ;  /* 0x00000004030e7825 */ /* 0x000fc800078e0214 */
[----:B--2---:R-:W-:-:S04]  /*0590*/  IMAD.WIDE R16, R3, 0x4, R12 ;  /* 0x0000000403107825 */ /* 0x004fc800078e020c */
[----:B------:R-:W-:-:S04]  /*05a0*/  IMAD.WIDE R10, R3, 0x4, R8 ;  /* 0x00000004030a7825 */ /* 0x000fc800078e0208 */
[----:B---3--:R-:W-:-:S05]  /*05b0*/  FADD R23, R22, R23 ;  /* 0x0000001716177221 */ /* 0x008fca0000000000 */
        /* <DEDUP_REMOVED lines=11> */
[----:B-1----:R-:W-:-:S04]  /*0670*/  IMAD.WIDE R14, R3, 0x4, R12 ;  /* 0x00000004030e7825 */ /* 0x002fc800078e020c */
[----:B------:R-:W-:-:S04]  /*0680*/  IMAD.WIDE R10, R3, 0x4, R8 ;  /* 0x00000004030a7825 */ /* 0x000fc800078e0208 */
        /* <DEDUP_REMOVED lines=23> */
[----:B------:R-:W2:Y:S04]  /*0800*/  LDG.E R12, desc[UR4][R12.64] ;  /* 0x000000040c0c7981 */ /* 0x000ea8000c1e1900 */
[----:B------:R-:W2:Y:S01]  /*0810*/  LDG.E R9, desc[UR4][R8.64] ;  /* 0x0000000408097981 */ /* 0x000ea2000c1e1900 */
[----:B------:R-:W-:-:S04]  /*0820*/  IADD3 R5, PT, PT, R5, 0x10, RZ ;  /* 0x0000001005057810 */ /* 0x000fc80007ffe0ff */
[----:B------:R-:W-:Y:S01]  /*0830*/  ISETP.NE.AND P1, PT, R5, RZ, PT ;  /* 0x000000ff0500720c */ /* 0x000fe20003f25270 */
[C---:B-1----:R-:W-:Y:S01]  /*0840*/  IMAD.WIDE R16, R3.reuse, 0x4, R20 ;  /* 0x0000000403107825 */ /* 0x042fe200078e0214 */
[----:B------:R-:W-:-:S03]  /*0850*/  LEA R6, R3, R6, 0x4 ;  /* 0x0000000603067211 */ /* 0x000fc600078e20ff */
[----:B--2---:R-:W-:-:S05]  /*0860*/  FADD R19, R12, R9 ;  /* 0x000000090c137221 */ /* 0x004fca0000000000 */
[----:B------:R3:W-:Y:S03]  /*0870*/  STG.E desc[UR4][R16.64], R19 ;  /* 0x0000001310007986 */ /* 0x0007e6000c101904 */
[----:B------:R-:W-:Y:S05]  /*0880*/  @P1 BRA `(.L_x_1) ;  /* 0xfffffff800241947 */ /* 0x000fea000383ffff */
.L_x_0:
[----:B0-----:R-:W-:Y:S05]  /*0890*/  @!P0 EXIT ;  /* 0x000000000000894d */ /* 0x001fea0003800000 */
[----:B------:R-:W-:Y:S02]  /*08a0*/  ISETP.GE.U32.AND P0, PT, R7, 0x8, PT ;  /* 0x000000080700780c */ /* 0x000fe40003f06070 */
[----:B------:R-:W-:-:S04]  /*08b0*/  LOP3.LUT R5, R2, 0x7, RZ, 0xc0, !PT ;  /* 0x0000000702057812 */ /* 0x000fc800078ec0ff */
[----:B------:R-:W-:-:S07]  /*08c0*/  ISETP.NE.AND P1, PT, R5, RZ, PT ;  /* 0x000000ff0500720c */ /* 0x000fce0003f25270 */
[----:B------:R-:W-:Y:S06]  /*08d0*/  @!P0 BRA `(.L_x_2) ;  /* 0x0000000000f48947 */ /* 0x000fec0003800000 */
[----:B------:R-:W0:Y:S01]  /*08e0*/  LDC.64 R6, c[0x0][0x380] ;  /* 0x0000e000ff067b82 */ /* 0x000e220000000a00 */
[----:B------:R-:W-:-:S07]  /*08f0*/  IMAD R13, R4, R3, R0 ;  /* 0x00000003040d7224 */ /* 0x000fce00078e0200 */
[----:B------:R-:W1:Y:S08]  /*0900*/  LDC.64 R8, c[0x0][0x388] ;  /* 0x0000e200ff087b82 */ /* 0x000e700000000a00 */
[----:B------:R-:W2:Y:S01]  /*0910*/  LDC.64 R10, c[0x0][0x390] ;  /* 0x0000e400ff0a7b82 */ /* 0x000ea20000000a00 */
[----:B0-----:R-:W-:-:S05]  /*0920*/  IMAD.WIDE R6, R13, 0x4, R6 ;  /* 0x000000040d067825 */ /* 0x001fca00078e0206 */
[----:B------:R-:W3:Y:S01]  /*0930*/  LDG.E R12, desc[UR4][R6.64] ;  /* 0x00000004060c7981 */ /* 0x000ee2000c1e1900 */
[----:B-1----:R-:W-:-:S05]  /*0940*/  IMAD.WIDE R8, R13, 0x4, R8 ;  /* 0x000000040d087825 */ /* 0x002fca00078e0208 */
[----:B------:R-:W3:Y:S01]  /*0950*/  LDG.E R15, desc[UR4][R8.64] ;  /* 0x00000004080f7981 */ /* 0x000ee2000c1e1900 */
[----:B--2---:R-:W-:-:S04]  /*0960*/  IMAD.WIDE R10, R13, 0x4, R10 ;  /* 0x000000040d0a7825 */ /* 0x004fc800078e020a */
[----:B---3--:R-:W-:Y:S01]  /*0970*/  FADD R21, R12, R15 ;  /* 0x0000000f0c157221 */ /* 0x008fe20000000000 */
[----:B------:R-:W-:-:S04]  /*0980*/  IMAD.WIDE R12, R3, 0x4, R6 ;  /* 0x00000004030c7825 */ /* 0x000fc800078e0206 */
[C---:B------:R-:W-:Y:S01]  /*0990*/  IMAD.WIDE R14, R3.reuse, 0x4, R8 ;  /* 0x00000004030e7825 */ /* 0x040fe200078e0208 */
        /* <DEDUP_REMOVED lines=11> */
[----:B0-----:R-:W-:-:S04]  /*0a50*/  IMAD.WIDE R10, R3, 0x4, R6 ;  /* 0x00000004030a7825 */ /* 0x001fc800078e0206 */
[----:B------:R-:W-:-:S04]  /*0a60*/  IMAD.WIDE R12, R3, 0x4, R8 ;  /* 0x00000004030c7825 */ /* 0x000fc800078e0208 */
        /* <DEDUP_REMOVED lines=10> */
[----:B-1----:R-:W3:Y:S01]  /*0b10*/  LDG.E R23, desc[UR4][R8.64] ;  /* 0x0000000408177981 */ /* 0x002ee2000c1e1900 */
        /* <DEDUP_REMOVED lines=19> */
[----:B------:R-:W0:Y:S04]  /*0c50*/  LDG.E R10, desc[UR4][R10.64] ;  /* 0x000000040a0a7981 */ /* 0x000e28000c1e1900 */
[----:B------:R-:W0:Y:S01]  /*0c60*/  LDG.E R13, desc[UR4][R12.64] ;  /* 0x000000040c0d7981 */ /* 0x000e22000c1e1900 */
[----:B-1----:R-:W-:Y:S01]  /*0c70*/  IMAD.WIDE R16, R3, 0x4, R14 ;  /* 0x0000000403107825 */ /* 0x002fe200078e020e */
[----:B------:R-:W-:-:S03]  /*0c80*/  IADD3 R4, PT, PT, R4, 0x8, RZ ;  /* 0x0000000804047810 */ /* 0x000fc60007ffe0ff */
[----:B0-----:R-:W-:-:S05]  /*0c90*/  FADD R19, R10, R13 ;  /* 0x0000000d0a137221 */ /* 0x001fca0000000000 */
[----:B------:R2:W-:Y:S02]  /*0ca0*/  STG.E desc[UR4][R16.64], R19 ;  /* 0x0000001310007986 */ /* 0x0005e4000c101904 */
.L_x_2:
[----:B------:R-:W-:Y:S05]  /*0cb0*/  @!P1 EXIT ;  /* 0x000000000000994d */ /* 0x000fea0003800000 */
[----:B------:R-:W-:Y:S02]  /*0cc0*/  ISETP.GE.U32.AND P0, PT, R5, 0x4, PT ;  /* 0x000000040500780c */ /* 0x000fe40003f06070 */
[----:B------:R-:W-:-:S04]  /*0cd0*/  LOP3.LUT R2, R2, 0x3, RZ, 0xc0, !PT ;  /* 0x0000000302027812 */ /* 0x000fc800078ec0ff */
[----:B------:R-:W-:-:S07]  /*0ce0*/  ISETP.NE.AND P1, PT, R2, RZ, PT ;  /* 0x000000ff0200720c */ /* 0x000fce0003f25270 */
[----:B------:R-:W-:Y:S06]  /*0cf0*/  @!P0 BRA `(.L_x_3) ;  /* 0x0000000000848947 */ /* 0x000fec0003800000 */
[----:B------:R-:W0:Y:S01]  /*0d00*/  LDC.64 R6, c[0x0][0x380] ;  /* 0x0000e000ff067b82 */ /* 0x000e220000000a00 */
[----:B------:R-:W-:-:S07]  /*0d10*/  IMAD R13, R4, R3, R0 ;  /* 0x00000003040d7224 */ /* 0x000fce00078e0200 */
[----:B------:R-:W1:Y:S08]  /*0d20*/  LDC.64 R8, c[0x0][0x388] ;  /* 0x0000e200ff087b82 */ /* 0x000e700000000a00 */
[----:B------:R-:W4:Y:S01]  /*0d30*/  LDC.64 R10, c[0x0][0x390] ;  /* 0x0000e400ff0a7b82 */ /* 0x000f220000000a00 */
[----:B0-----:R-:W-:-:S05]  /*0d40*/  IMAD.WIDE R6, R13, 0x4, R6 ;  /* 0x000000040d067825 */ /* 0x001fca00078e0206 */
[----:B------:R-:W5:Y:S01]  /*0d50*/  LDG.E R5, desc[UR4][R6.64] ;  /* 0x0000000406057981 */ /* 0x000f62000c1e1900 */
[----:B-1----:R-:W-:-:S05]  /*0d60*/  IMAD.WIDE R8, R13, 0x4, R8 ;  /* 0x000000040d087825 */ /* 0x002fca00078e0208 */
[----:B------:R-:W5:Y:S01]  /*0d70*/  LDG.E R12, desc[UR4][R8.64] ;  /* 0x00000004080c7981 */ /* 0x000f62000c1e1900 */
[----:B--2---:R-:W-:-:S04]  /*0d80*/  IMAD.WIDE R14, R3, 0x4, R8 ;  /* 0x00000004030e7825 */ /* 0x004fc800078e0208 */
[----:B----4-:R-:W-:-:S04]  /*0d90*/  IMAD.WIDE R10, R13, 0x4, R10 ;  /* 0x000000040d0a7825 */ /* 0x010fc800078e020a */
[----:B-----5:R-:W-:Y:S01]  /*0da0*/  FADD R5, R5, R12 ;  /* 0x0000000c05057221 */ /* 0x020fe20000000000 */
[----:B------:R-:W-:-:S04]  /*0db0*/  IMAD.WIDE R12, R3, 0x4, R6 ;  /* 0x00000004030c7825 */ /* 0x000fc800078e0206 */
[----:B------:R0:W-:Y:S04]  /*0dc0*/  STG.E desc[UR4][R10.64], R5 ;  /* 0x000000050a007986 */ /* 0x0001e8000c101904 */
[----:B------:R-:W2:Y:S04]  /*0dd0*/  LDG.E R18, desc[UR4][R12.64] ;  /* 0x000000040c127981 */ /* 0x000ea8000c1e1900 */
[----:B---3--:R-:W2:Y:S01]  /*0de0*/  LDG.E R19, desc[UR4][R14.64] ;  /* 0x000000040e137981 */ /* 0x008ea2000c1e1900 */
        /* <DEDUP_REMOVED lines=14> */
[----:B------:R-:W-:Y:S01]  /*0ed0*/  IMAD.WIDE R14, R3, 0x4, R18 ;  /* 0x00000004030e7825 */ /* 0x000fe200078e0212 */
[----:B------:R-:W-:-:S03]  /*0ee0*/  IADD3 R4, PT, PT, R4, 0x4, RZ ;  /* 0x0000000404047810 */ /* 0x000fc60007ffe0ff */
[----:B--2---:R-:W-:-:S05]  /*0ef0*/  FADD R5, R10, R13 ;  /* 0x0000000d0a057221 */ /* 0x004fca0000000000 */
[----:B------:R1:W-:Y:S02]  /*0f00*/  STG.E desc[UR4][R14.64], R5 ;  /* 0x000000050e007986 */ /* 0x0003e4000c101904 */
.L_x_3:
[----:B------:R-:W-:Y:S05]  /*0f10*/  @!P1 EXIT ;  /* 0x000000000000994d */ /* 0x000fea0003800000 */
[----:B------:R-:W0:Y:S01]  /*0f20*/  LDC.64 R6, c[0x0][0x390] ;  /* 0x0000e400ff067b82 */ /* 0x000e220000000a00 */
[----:B-123--:R-:W-:Y:S01]  /*0f30*/  IMAD R17, R4, R3, R0 ;  /* 0x0000000304117224 */ /* 0x00efe200078e0200 */
[----:B------:R-:W-:-:S06]  /*0f40*/  IADD3 R2, PT, PT, -R2, RZ, RZ ;  /* 0x000000ff02027210 */ /* 0x000fcc0007ffe1ff */
[----:B------:R-:W1:Y:S08]  /*0f50*/  LDC.64 R8, c[0x0][0x380] ;  /* 0x0000e000ff087b82 */ /* 0x000e700000000a00 */
[----:B------:R-:W2:Y:S02]  /*0f60*/  LDC.64 R10, c[0x0][0x388] ;  /* 0x0000e200ff0a7b82 */ /* 0x000ea40000000a00 */
.L_x_4:
[----:B-1----:R-:W-:-:S04]  /*0f70*/  IMAD.WIDE R4, R17, 0x4, R8 ;  /* 0x0000000411047825 */ /* 0x002fc800078e0208 */
[C---:B--2---:R-:W-:Y:S02]  /*0f80*/  IMAD.WIDE R12, R17.reuse, 0x4, R10 ;  /* 0x00000004110c7825 */ /* 0x044fe400078e020a */
[----:B------:R-:W2:Y:S04]  /*0f90*/  LDG.E R4, desc[UR4][R4.64] ;  /* 0x0000000404047981 */ /* 0x000ea8000c1e1900 */
[----:B------:R-:W2:Y:S01]  /*0fa0*/  LDG.E R13, desc[UR4][R12.64] ;  /* 0x000000040c0d7981 */ /* 0x000ea2000c1e1900 */
[----:B------:R-:W-:Y:S01]  /*0fb0*/  IADD3 R2, PT, PT, R2, 0x1, RZ ;  /* 0x0000000102027810 */ /* 0x000fe20007ffe0ff */
[C---:B0--3--:R-:W-:Y:S01]  /*0fc0*/  IMAD.WIDE R14, R17.reuse, 0x4, R6 ;  /* 0x00000004110e7825 */ /* 0x049fe200078e0206 */
[----:B------:R-:W-:Y:S02]  /*0fd0*/  IADD3 R17, PT, PT, R17, R3, RZ ;  /* 0x0000000311117210 */ /* 0x000fe40007ffe0ff */
[----:B------:R-:W-:Y:S01]  /*0fe0*/  ISETP.NE.AND P0, PT, R2, RZ, PT ;  /* 0x000000ff0200720c */ /* 0x000fe20003f05270 */
[----:B--2---:R-:W-:-:S05]  /*0ff0*/  FADD R19, R4, R13 ;  /* 0x0000000d04137221 */ /* 0x004fca0000000000 */
[----:B------:R3:W-:Y:S07]  /*1000*/  STG.E desc[UR4][R14.64], R19 ;  /* 0x000000130e007986 */ /* 0x0007ee000c101904 */
[----:B------:R-:W-:Y:S05]  /*1010*/  @P0 BRA `(.L_x_4) ;  /* 0xfffffffc00d40947 */ /* 0x000fea000383ffff */
[----:B------:R-:W-:Y:S05]  /*1020*/  EXIT ;  /* 0x000000000000794d */ /* 0x000fea0003800000 */
.L_x_5:
[----:B------:R-:W-:-:S00]  /*1030*/  BRA `(.L_x_5) ;  /* 0xfffffffc00fc7947 */ /* 0x000fc0000383ffff */
[----:B------:R-:W-:-:S00]  /*1040*/  NOP ;  /* 0x0000000000007918 */ /* 0x000fc00000000000 */
        /* <DEDUP_REMOVED lines=11> */
.L_x_13:


//--------------------- .text._Z16matrixSumKernel2PfS_S_ii --------------------------
	.section	.text._Z16matrixSumKernel2PfS_S_ii,"ax",@progbits
	.align	128
        .global         _Z16matrixSumKernel2PfS_S_ii
        .type           _Z16matrixSumKernel2PfS_S_ii,@function
        .size           _Z16matrixSumKernel2PfS_S_ii,(.L_x_14 - _Z16matrixSumKernel2PfS_S_ii)
        .other          _Z16matrixSumKernel2PfS_S_ii,@"STO_CUDA_ENTRY STV_DEFAULT"
_Z16matrixSumKernel2PfS_S_ii:
.text._Z16matrixSumKernel2PfS_S_ii:
        /* <DEDUP_REMOVED lines=12> */
[----:B------:R-:W-:Y:S02]  /*00c0*/  HFMA2 R3, -RZ, RZ, 0, 0 ;  /* 0x00000000ff037431 */ /* 0x000fe400000001ff */
[----:B------:R-:W-:Y:S01]  /*00d0*/  IMAD R0, R0, R5, RZ ;  /* 0x0000000500007224 */ /* 0x000fe200078e02ff */
[----:B------:R-:W-:-:S07]  /*00e0*/  ISETP.NE.AND P0, PT, R14, RZ, PT ;  /* 0x000000ff0e00720c */ /* 0x000fce0003f05270 */
[----:B------:R-:W-:Y:S06]  /*00f0*/  @!P1 BRA `(.L_x_6) ;  /* 0x0000000400609947 */ /* 0x000fec0003800000 */
[----:B------:R-:W1:Y:S01]  /*0100*/  LDCU.128 UR4, c[0x0][0x380] ;  /* 0x00007000ff0477ac */ /* 0x000e620008000c00 */
[----:B------:R-:W-:Y:S02]  /*0110*/  LOP3.LUT R3, R5, 0x7ffffff0, RZ, 0xc0, !PT ;  /* 0x7ffffff005037812 */ /* 0x000fe400078ec0ff */
[----:B------:R-:W-:Y:S01]  /*0120*/  MOV R2, R0 ;  /* 0x0000000000027202 */ /* 0x000fe20000000f00 */
[----:B------:R-:W2:Y:S01]  /*0130*/  LDCU.64 UR10, c[0x0][0x390] ;  /* 0x00007200ff0a77ac */ /* 0x000ea20008000a00 */
[----:B------:R-:W-:Y:S01]  /*0140*/  IADD3 R4, PT, PT, -R3, RZ, RZ ;  /* 0x000000ff03047210 */ /* 0x000fe20007ffe1ff */
[----:B-1----:R-:W-:Y:S02]  /*0150*/  UIADD3 UR8, UP0, UPT, UR4, 0x20, URZ ;  /* 0x0000002004087890 */ /* 0x002fe4000ff1e0ff */
[----:B------:R-:W-:Y:S02]  /*0160*/  UIADD3 UR6, UP1, UPT, UR6, 0x20, URZ ;  /* 0x0000002006067890 */ /* 0x000fe4000ff3e0ff */
[----:B--2---:R-:W-:-:S02]  /*0170*/  UIADD3 UR4, UP2, UPT, UR10, 0x20, URZ ;  /* 0x000000200a047890 */ /* 0x004fc4000ff5e0ff */
[----:B------:R-:W-:Y:S02]  /*0180*/  UIADD3.X UR9, UPT, UPT, URZ, UR5, URZ, UP0, !UPT ;  /* 0x00000005ff097290 */ /* 0x000fe400087fe4ff */
[----:B------:R-:W-:Y:S02]  /*0190*/  UIADD3.X UR7, UPT, UPT, URZ, UR7, URZ, UP1, !UPT ;  /* 0x00000007ff077290 */ /* 0x000fe40008ffe4ff */
[----:B------:R-:W-:-:S12]  /*01a0*/  UIADD3.X UR5, UPT, UPT, URZ, UR11, URZ, UP2, !UPT ;  /* 0x0000000bff057290 */ /* 0x000fd800097fe4ff */
.L_x_7:
[----:B------:R-:W-:Y:S02]  /*01b0*/  MOV R6, UR8 ;  /* 0x0000000800067c02 */ /* 0x000fe40008000f00 */
[----:B------:R-:W-:Y:S02]  /*01c0*/  MOV R7, UR9 ;  /* 0x0000000900077c02 */ /* 0x000fe40008000f00 */
[----:B------:R-:W-:Y:S02]  /*01d0*/  MOV R8, UR6 ;  /* 0x0000000600087c02 */ /* 0x000fe40008000f00 */
[----:B------:R-:W-:Y:S01]  /*01e0*/  MOV R9, UR7 ;  /* 0x0000000700097c02 */ /* 0x000fe20008000f00 */
[----:B------:R-:W-:-:S04]  /*01f0*/  IMAD.WIDE R6, R2, 0x4, R6 ;  /* 0x0000000402067825 */ /* 0x000fc800078e0206 */
[----:B------:R-:W-:Y:S01]  /*0200*/  IMAD.WIDE R8, R2, 0x4, R8 ;  /* 0x0000000402087825 */ /* 0x000fe200078e0208 */
[----:B0-----:R-:W2:Y:S04]  /*0210*/  LDG.E R12, desc[UR12][R6.64+-0x20] ;  /* 0xffffe00c060c7981 */ /* 0x001ea8000c1e1900 */
[----:B----4-:R-:W2:Y:S01]  /*0220*/  LDG.E R13, desc[UR12][R8.64+-0x20] ;  /* 0xffffe00c080d7981 */ /* 0x010ea2000c1e1900 */
[----:B------:R-:W-:Y:S02]  /*0230*/  MOV R10, UR4 ;  /* 0x00000004000a7c02 */ /* 0x000fe40008000f00 */
[----:B------:R-:W-:-:S03]  /*0240*/  MOV R11, UR5 ;  /* 0x00000005000b7c02 */ /* 0x000fc60008000f00 */
[----:B------:R-:W-:-:S04]  /*0250*/  IMAD.WIDE R10, R2, 0x4, R10 ;  /* 0x00000004020a7825 */ /* 0x000fc800078e020a */
[----:B--2---:R-:W-:-:S05]  /*0260*/  FADD R13, R12, R13 ;  /* 0x0000000d0c0d7221 */ /* 0x004fca0000000000 */
[----:B------:R0:W-:Y:S04]  /*0270*/  STG.E desc[UR12][R10.64+-0x20], R13 ;  /* 0xffffe00d0a007986 */ /* 0x0001e8000c10190c */
[----:B------:R-:W2:Y:S04]  /*0280*/  LDG.E R12, desc[UR12][R6.64+-0x1c] ;  /* 0xffffe40c060c7981 */ /* 0x000ea8000c1e1900 */
[----:B------:R-:W2:Y:S02]  /*0290*/  LDG.E R15, desc[UR12][R8.64+-0x1c] ;  /* 0xffffe40c080f7981 */ /* 0x000ea4000c1e1900 */
[----:B--2---:R-:W-:-:S05]  /*02a0*/  FADD R15, R12, R15 ;  /* 0x0000000f0c0f7221 */ /* 0x004fca0000000000 */
[----:B------:R1:W-:Y:S04]  /*02b0*/  STG.E desc[UR12][R10.64+-0x1c], R15 ;  /* 0xffffe40f0a007986 */ /* 0x0003e8000c10190c */
[----:B------:R-:W2:Y:S04]  /*02c0*/  LDG.E R12, desc[UR12][R6.64+-0x18] ;  /* 0xffffe80c060c7981 */ /* 0x000ea8000c1e1900 */
[----:B------:R-:W2:Y:S02]  /*02d0*/  LDG.E R17, desc[UR12][R8.64+-0x18] ;  /* 0xffffe80c08117981 */ /* 0x000ea4000c1e1900 */
[----:B--2---:R-:W-:-:S05]  /*02e0*/  FADD R17, R12, R17 ;  /* 0x000000110c117221 */ /* 0x004fca0000000000 */
[----:B------:R2:W-:Y:S04]  /*02f0*/  STG.E desc[UR12][R10.64+-0x18], R17 ;  /* 0xffffe8110a007986 */ /* 0x0005e8000c10190c */
[----:B------:R-:W3:Y:S04]  /*0300*/  LDG.E R12, desc[UR12][R6.64+-0x14] ;  /* 0xffffec0c060c7981 */ /* 0x000ee8000c1e1900 */
[----:B------:R-:W3:Y:S02]  /*0310*/  LDG.E R19, desc[UR12][R8.64+-0x14] ;  /* 0xffffec0c08137981 */ /* 0x000ee4000c1e1900 */
[----:B---3--:R-:W-:-:S05]  /*0320*/  FADD R19, R12, R19 ;  /* 0x000000130c137221 */ /* 0x008fca0000000000 */
[----:B------:R3:W-:Y:S04]  /*0330*/  STG.E desc[UR12][R10.64+-0x14], R19 ;  /* 0xffffec130a007986 */ /* 0x0007e8000c10190c */
[----:B------:R-:W4:Y:S04]  /*0340*/  LDG.E R12, desc[UR12][R6.64+-0x10] ;  /* 0xfffff00c060c7981 */ /* 0x000f28000c1e1900 */
[----:B0-----:R-:W4:Y:S02]  /*0350*/  LDG.E R13, desc[UR12][R8.64+-0x10] ;  /* 0xfffff00c080d7981 */ /* 0x001f24000c1e1900 */
[----:B----4-:R-:W-:-:S05]  /*0360*/  FADD R13, R12, R13 ;  /* 0x0000000d0c0d7221 */ /* 0x010fca0000000000 */
[----:B------:R0:W-:Y:S04]  /*0370*/  STG.E desc[UR12][R10.64+-0x10], R13 ;  /* 0xfffff00d0a007986 */ /* 0x0001e8000c10190c */
[----:B------:R-:W4:Y:S04]  /*0380*/  LDG.E R12, desc[UR12][R6.64+-0xc] ;  /* 0xfffff40c060c7981 */ /* 0x000f28000c1e1900 */
[----:B-1----:R-:W4:Y:S02]  /*0390*/  LDG.E R15, desc[UR12][R8.64+-0xc] ;  /* 0xfffff40c080f7981 */ /* 0x002f24000c1e1900 */
[----:B----4-:R-:W-:-:S05]  /*03a0*/  FADD R15, R12, R15 ;  /* 0x0000000f0c0f7221 */ /* 0x010fca0000000000 */
[----:B------:R1:W-:Y:S04]  /*03b0*/  STG.E desc[UR12][R10.64+-0xc], R15 ;  /* 0xfffff40f0a007986 */ /* 0x0003e8000c10190c */
[----:B------:R-:W4:Y:S04]  /*03c0*/  LDG.E R12, desc[UR12][R6.64+-0x8] ;  /* 0xfffff80c060c7981 */ /* 0x000f28000c1e1900 */
[----:B--2---:R-:W4:Y:S02]  /*03d0*/  LDG.E R17, desc[UR12][R8.64+-0x8] ;  /* 0xfffff80c08117981 */ /* 0x004f24000c1e1900 */
[----:B----4-:R-:W-:-:S05]  /*03e0*/  FADD R17, R12, R17 ;  /* 0x000000110c117221 */ /* 0x010fca0000000000 */
[----:B------:R2:W-:Y:S04]  /*03f0*/  STG.E desc[UR12][R10.64+-0x8], R17 ;  /* 0xfffff8110a007986 */ /* 0x0005e8000c10190c */
[----:B------:R-:W4:Y:S04]  /*0400*/  LDG.E R12, desc[UR12][R6.64+-0x4] ;  /* 0xfffffc0c060c7981 */ /* 0x000f28000c1e1900 */
[----:B---3--:R-:W4:Y:S02]  /*0410*/  LDG.E R19, desc[UR12][R8.64+-0x4] ;  /* 0xfffffc0c08137981 */ /* 0x008f24000c1e1900 */
[----:B----4-:R-:W-:-:S05]  /*0420*/  FADD R19, R12, R19 ;  /* 0x000000130c137221 */ /* 0x010fca0000000000 */
        /* <DEDUP_REMOVED lines=21> */
[----:B------:R-:W5:Y:S04]  /*0580*/  LDG.E R12, desc[UR12][R6.64+0x14] ;  /* 0x0000140c060c7981 */ /* 0x000f68000c1e1900 */
[----:B-1----:R-:W5:Y:S02]  /*0590*/  LDG.E R15, desc[UR12][R8.64+0x14] ;  /* 0x0000140c080f7981 */ /* 0x002f64000c1e1900 */
[----:B-----5:R-:W-:-:S05]  /*05a0*/  FADD R15, R12, R15 ;  /* 0x0000000f0c0f7221 */ /* 0x020fca0000000000 */
[----:B------:R4:W-:Y:S04]  /*05b0*/  STG.E desc[UR12][R10.64+0x14], R15 ;  /* 0x0000140f0a007986 */ /* 0x0009e8000c10190c */
[----:B------:R-:W5:Y:S04]  /*05c0*/  LDG.E R12, desc[UR12][R6.64+0x18] ;  /* 0x0000180c060c7981 */ /* 0x000f68000c1e1900 */
[----:B--2---:R-:W5:Y:S01]  /*05d0*/  LDG.E R17, desc[UR12][R8.64+0x18] ;  /* 0x0000180c08117981 */ /* 0x004f62000c1e1900 */
[----:B------:R-:W-:Y:S01]  /*05e0*/  IADD3 R4, PT, PT, R4, 0x10, RZ ;  /* 0x0000001004047810 */ /* 0x000fe20007ffe0ff */
[----:B-----5:R-:W-:-:S05]  /*05f0*/  FADD R17, R12, R17 ;  /* 0x000000110c117221 */ /* 0x020fca0000000000 */
[----:B------:R4:W-:Y:S04]  /*0600*/  STG.E desc[UR12][R10.64+0x18], R17 ;  /* 0x000018110a007986 */ /* 0x0009e8000c10190c */
[----:B------:R-:W2:Y:S04]  /*0610*/  LDG.E R12, desc[UR12][R6.64+0x1c] ;  /* 0x00001c0c060c7981 */ /* 0x000ea8000c1e1900 */
[----:B---3--:R-:W2:Y:S01]  /*0620*/  LDG.E R19, desc[UR12][R8.64+0x1c] ;  /* 0x00001c0c08137981 */ /* 0x008ea2000c1e1900 */
[----:B------:R-:W-:Y:S02]  /*0630*/  ISETP.NE.AND P1, PT, R4, RZ, PT ;  /* 0x000000ff0400720c */ /* 0x000fe40003f25270 */
[----:B------:R-:W-:Y:S01]  /*0640*/  IADD3 R2, PT, PT, R2, 0x10, RZ ;  /* 0x0000001002027810 */ /* 0x000fe20007ffe0ff */
[----:B--2---:R-:W-:-:S05]  /*0650*/  FADD R19, R12, R19 ;  /* 0x000000130c137221 */ /* 0x004fca0000000000 */
[----:B------:R4:W-:Y:S05]  /*0660*/  STG.E desc[UR12][R10.64+0x1c], R19 ;  /* 0x00001c130a007986 */ /* 0x0009ea000c10190c */
[----:B------:R-:W-:Y:S05]  /*0670*/  @P1 BRA `(.L_x_7) ;  /* 0xfffffff800cc1947 */ /* 0x000fea000383ffff */
.L_x_6:
[----:B0-----:R-:W-:Y:S05]  /*0680*/  @!P0 EXIT ;  /* 0x000000000000894d */ /* 0x001fea0003800000 */
[----:B------:R-:W-:Y:S02]  /*0690*/  ISETP.GE.U32.AND P0, PT, R14, 0x8, PT ;  /* 0x000000080e00780c */ /* 0x000fe40003f06070 */
[----:B------:R-:W-:-:S04]  /*06a0*/  LOP3.LUT R4, R5, 0x7, RZ, 0xc0, !PT ;  /* 0x0000000705047812 */ /* 0x000fc800078ec0ff */
[----:B------:R-:W-:-:S07]  /*06b0*/  ISETP.NE.AND P1, PT, R4, RZ, PT ;  /* 0x000000ff0400720c */ /* 0x000fce0003f25270 */
[----:B------:R-:W-:Y:S06]  /*06c0*/  @!P0 BRA `(.L_x_8) ;  /* 0x0000000000a08947 */ /* 0x000fec0003800000 */
[----:B------:R-:W0:Y:S01]  /*06d0*/  LDC.64 R6, c[0x0][0x380] ;  /* 0x0000e000ff067b82 */ /* 0x000e220000000a00 */
[----:B----4-:R-:W-:-:S07]  /*06e0*/  IADD3 R13, PT, PT, R0, R3, RZ ;  /* 0x00000003000d7210 */ /* 0x010fce0007ffe0ff */
[----:B------:R-:W1:Y:S08]  /*06f0*/  LDC.64 R8, c[0x0][0x388] ;  /* 0x0000e200ff087b82 */ /* 0x000e700000000a00 */
[----:B------:R-:W2:Y:S01]  /*0700*/  LDC.64 R10, c[0x0][0x390] ;  /* 0x0000e400ff0a7b82 */ /* 0x000ea20000000a00 */
[----:B0-----:R-:W-:-:S05]  /*0710*/  IMAD.WIDE R6, R13, 0x4, R6 ;  /* 0x000000040d067825 */ /* 0x001fca00078e0206 */
[----:B------:R-:W3:Y:S01]  /*0720*/  LDG.E R2, desc[UR12][R6.64] ;  /* 0x0000000c06027981 */ /* 0x000ee2000c1e1900 */
[----:B-1----:R-:W-:-:S05]  /*0730*/  IMAD.WIDE R8, R13, 0x4, R8 ;  /* 0x000000040d087825 */ /* 0x002fca00078e0208 */
[----:B------:R-:W3:Y:S01]  /*0740*/  LDG.E R15, desc[UR12][R8.64] ;  /* 0x0000000c080f7981 */ /* 0x000ee2000c1e1900 */
[----:B--2---:R-:W-:-:S04]  /*0750*/  IMAD.WIDE R10, R13, 0x4, R10 ;  /* 0x000000040d0a7825 */ /* 0x004fc800078e020a */
[----:B---3--:R-:W-:-:S05]  /*0760*/  FADD R15, R2, R15 ;  /* 0x0000000f020f7221 */ /* 0x008fca0000000000 */
        /* <DEDUP_REMOVED lines=25> */
[----:B------:R-:W2:Y:S04]  /*0900*/  LDG.E R2, desc[UR12][R6.64+0x1c] ;  /* 0x00001c0c06027981 */ /* 0x000ea8000c1e1900 */
[----:B---3--:R-:W2:Y:S01]  /*0910*/  LDG.E R19, desc[UR12][R8.64+0x1c] ;  /* 0x00001c0c08137981 */ /* 0x008ea2000c1e1900 */
[----:B------:R-:W-:Y:S01]  /*0920*/  IADD3 R3, PT, PT, R3, 0x8, RZ ;  /* 0x0000000803037810 */ /* 0x000fe20007ffe0ff */
[----:B--2---:R-:W-:-:S05]  /*0930*/  FADD R19, R2, R19 ;  /* 0x0000001302137221 */ /* 0x004fca0000000000 */
[----:B------:R0:W-:Y:S02]  /*0940*/  STG.E desc[UR12][R10.64+0x1c], R19 ;  /* 0x00001c130a007986 */ /* 0x0001e4000c10190c */
.L_x_8:
[----:B------:R-:W-:Y:S05]  /*0950*/  @!P1 EXIT ;  /* 0x000000000000994d */ /* 0x000fea0003800000 */
[----:B------:R-:W-:Y:S02]  /*0960*/  ISETP.GE.U32.AND P0, PT, R4, 0x4, PT ;  /* 0x000000040400780c */ /* 0x000fe40003f06070 */
[----:B------:R-:W-:-:S04]  /*0970*/  LOP3.LUT R2, R5, 0x3, RZ, 0xc0, !PT ;  /* 0x0000000305027812 */ /* 0x000fc800078ec0ff */
[----:B------:R-:W-:-:S07]  /*0980*/  ISETP.NE.AND P1, PT, R2, RZ, PT ;  /* 0x000000ff0200720c */ /* 0x000fce0003f25270 */
[----:B------:R-:W-:Y:S06]  /*0990*/  @!P0 BRA `(.L_x_9) ;  /* 0x0000000000608947 */ /* 0x000fec0003800000 */
[----:B------:R-:W1:Y:S01]  /*09a0*/  LDC.64 R4, c[0x0][0x380] ;  /* 0x0000e000ff047b82 */ /* 0x000e620000000a00 */
[----:B0---4-:R-:W-:-:S07]  /*09b0*/  IADD3 R13, PT, PT, R0, R3, RZ ;  /* 0x00000003000d7210 */ /* 0x011fce0007ffe0ff */
[----:B------:R-:W0:Y:S08]  /*09c0*/  LDC.64 R6, c[0x0][0x388] ;  /* 0x0000e200ff067b82 */ /* 0x000e300000000a00 */
[----:B------:R-:W2:Y:S01]  /*09d0*/  LDC.64 R8, c[0x0][0x390] ;  /* 0x0000e400ff087b82 */ /* 0x000ea20000000a00 */
[----:B-1----:R-:W-:-:S05]  /*09e0*/  IMAD.WIDE R4, R13, 0x4, R4 ;  /* 0x000000040d047825 */ /* 0x002fca00078e0204 */
[----:B------:R-:W3:Y:S01]  /*09f0*/  LDG.E R10, desc[UR12][R4.64] ;  /* 0x0000000c040a7981 */ /* 0x000ee2000c1e1900 */
[----:B0-----:R-:W-:-:S05]  /*0a00*/  IMAD.WIDE R6, R13, 0x4, R6 ;  /* 0x000000040d067825 */ /* 0x001fca00078e0206 */
        /* <DEDUP_REMOVED lines=12> */
[----:B------:R-:W2:Y:S04]  /*0ad0*/  LDG.E R10, desc[UR12][R4.64+0xc] ;  /* 0x00000c0c040a7981 */ /* 0x000ea8000c1e1900 */
[----:B------:R-:W2:Y:S01]  /*0ae0*/  LDG.E R17, desc[UR12][R6.64+0xc] ;  /* 0x00000c0c06117981 */ /* 0x000ea2000c1e1900 */
[----:B------:R-:W-:Y:S01]  /*0af0*/  IADD3 R3, PT, PT, R3, 0x4, RZ ;  /* 0x0000000403037810 */ /* 0x000fe20007ffe0ff */
[----:B--2---:R-:W-:-:S05]  /*0b00*/  FADD R17, R10, R17 ;  /* 0x000000110a117221 */ /* 0x004fca0000000000 */
[----:B------:R1:W-:Y:S02]  /*0b10*/  STG.E desc[UR12][R8.64+0xc], R17 ;  /* 0x00000c1108007986 */ /* 0x0003e4000c10190c */
.L_x_9:
[----:B------:R-:W-:Y:S05]  /*0b20*/  @!P1 EXIT ;  /* 0x000000000000994d */ /* 0x000fea0003800000 */
[----:B-1----:R-:W1:Y:S01]  /*0b30*/  LDC.64 R8, c[0x0][0x390] ;  /* 0x0000e400ff087b82 */ /* 0x002e620000000a00 */
[----:B0---4-:R-:W-:Y:S02]  /*0b40*/  IADD3 R15, PT, PT, R0, R3, RZ ;  /* 0x00000003000f7210 */ /* 0x011fe40007ffe0ff */
[----:B------:R-:W-:-:S05]  /*0b50*/  IADD3 R0, PT, PT, -R2, RZ, RZ ;  /* 0x000000ff02007210 */ /* 0x000fca0007ffe1ff */
[----:B------:R-:W0:Y:S08]  /*0b60*/  LDC.64 R12, c[0x0][0x380] ;  /* 0x0000e000ff0c7b82 */ /* 0x000e300000000a00 */
[----:B------:R-:W2:Y:S02]  /*0b70*/  LDC.64 R10, c[0x0][0x388] ;  /* 0x0000e200ff0a7b82 */ /* 0x000ea40000000a00 */
.L_x_10:
[----:B--2---:R-:W-:-:S04]  /*0b80*/  IMAD.WIDE R4, R15, 0x4, R10 ;  /* 0x000000040f047825 */ /* 0x004fc800078e020a */
[C---:B0-----:R-:W-:Y:S02]  /*0b90*/  IMAD.WIDE R6, R15.reuse, 0x4, R12 ;  /* 0x000000040f067825 */ /* 0x041fe400078e020c */
[----:B------:R-:W2:Y:S04]  /*0ba0*/  LDG.E R5, desc[UR12][R4.64] ;  /* 0x0000000c04057981 */ /* 0x000ea8000c1e1900 */
[----:B------:R-:W2:Y:S01]  /*0bb0*/  LDG.E R6, desc[UR12][R6.64] ;  /* 0x0000000c06067981 */ /* 0x000ea2000c1e1900 */
[----:B------:R-:W-:Y:S01]  /*0bc0*/  IADD3 R0, PT, PT, R0, 0x1, RZ ;  /* 0x0000000100007810 */ /* 0x000fe20007ffe0ff */
[C---:B-1-3--:R-:W-:Y:S01]  /*0bd0*/  IMAD.WIDE R2, R15.reuse, 0x4, R8 ;  /* 0x000000040f027825 */ /* 0x04afe200078e0208 */
[----:B------:R-:W-:Y:S02]  /*0be0*/  IADD3 R15, PT, PT, R15, 0x1, RZ ;  /* 0x000000010f0f7810 */ /* 0x000fe40007ffe0ff */
[----:B------:R-:W-:Y:S01]  /*0bf0*/  ISETP.NE.AND P0, PT, R0, RZ, PT ;  /* 0x000000ff0000720c */ /* 0x000fe20003f05270 */
[----:B--2---:R-:W-:-:S05]  /*0c00*/  FADD R17, R6, R5 ;  /* 0x0000000506117221 */ /* 0x004fca0000000000 */
[----:B------:R3:W-:Y:S07]  /*0c10*/  STG.E desc[UR12][R2.64], R17 ;  /* 0x0000001102007986 */ /* 0x0007ee000c10190c */
[----:B------:R-:W-:Y:S05]  /*0c20*/  @P0 BRA `(.L_x_10) ;  /* 0xfffffffc00d40947 */ /* 0x000fea000383ffff */
[----:B------:R-:W-:Y:S05]  /*0c30*/  EXIT ;  /* 0x000000000000794d */ /* 0x000fea0003800000 */
.L_x_11:
        /* <DEDUP_REMOVED lines=12> */
.L_x_14:


//--------------------- .text._Z16matrixSumKernel1PfS_S_ii --------------------------
	.section	.text._Z16matrixSumKernel1PfS_S_ii,"ax",@progbits
	.align	128
        .global         _Z16matrixSumKernel1PfS_S_ii
        .type           _Z16matrixSumKernel1PfS_S_ii,@function
        .size           _Z16matrixSumKernel1PfS_S_ii,(.L_x_15 - _Z16matrixSumKernel1PfS_S_ii)
        .other          _Z16matrixSumKernel1PfS_S_ii,@"STO_CUDA_ENTRY STV_DEFAULT"
_Z16matrixSumKernel1PfS_S_ii:
.text._Z16matrixSumKernel1PfS_S_ii:
[----:B------:R-:W-:Y:S01]  /*0000*/  LDC R1, c[0x0][0x37c] ;  /* 0x0000df00ff017b82 */ /* 0x000fe20000000800 */
[----:B------:R-:W0:Y:S07]  /*0010*/  S2R R7, SR_TID.Y ;  /* 0x0000000000077919 */ /* 0x000e2e0000002200 */
[----:B------:R-:W1:Y:S01]  /*0020*/  LDC R3, c[0x0][0x360] ;  /* 0x0000d800ff037b82 */ /* 0x000e620000000800 */
[----:B------:R-:W2:Y:S01]  /*0030*/  LDCU.64 UR6, c[0x0][0x398] ;  /* 0x00007300ff0677ac */ /* 0x000ea20008000a00 */
[----:B------:R-:W1:Y:S06]  /*0040*/  S2R R0, SR_TID.X ;  /* 0x0000000000007919 */ /* 0x000e6c0000002100 */
[----:B------:R-:W0:Y:S08]  /*0050*/  S2UR UR5, SR_CTAID.Y ;  /* 0x00000000000579c3 */ /* 0x000e300000002600 */
[----:B------:R-:W0:Y:S08]  /*0060*/  LDC R2, c[0x0][0x364] ;  /* 0x0000d900ff027b82 */ /* 0x000e300000000800 */
[----:B------:R-:W1:Y:S01]  /*0070*/  S2UR UR4, SR_CTAID.X ;  /* 0x00000000000479c3 */ /* 0x000e620000002500 */
[----:B0-----:R-:W-:-:S05]  /*0080*/  IMAD R7, R2, UR5, R7 ;  /* 0x0000000502077c24 */ /* 0x001fca000f8e0207 */
[----:B--2---:R-:W-:Y:S01]  /*0090*/  ISETP.GE.AND P0, PT, R7, UR6, PT ;  /* 0x0000000607007c0c */ /* 0x004fe2000bf06270 */
[----:B-1----:R-:W-:-:S05]  /*00a0*/  IMAD R0, R3, UR4, R0 ;  /* 0x0000000403007c24 */ /* 0x002fca000f8e0200 */
[----:B------:R-:W-:-:S13]  /*00b0*/  ISETP.GE.OR P0, PT, R0, UR7, P0 ;  /* 0x0000000700007c0c */ /* 0x000fda0008706670 */
[----:B------:R-:W-:Y:S05]  /*00c0*/  @P0 EXIT ;  /* 0x000000000000094d */ /* 0x000fea0003800000 */
[----:B------:R-:W0:Y:S01]  /*00d0*/  LDC.64 R2, c[0x0][0x380] ;  /* 0x0000e000ff027b82 */ /* 0x000e220000000a00 */
[----:B------:R-:W1:Y:S01]  /*00e0*/  LDCU.64 UR4, c[0x0][0x358] ;  /* 0x00006b00ff0477ac */ /* 0x000e620008000a00 */
[----:B------:R-:W-:-:S06]  /*00f0*/  IMAD R9, R7, UR7, R0 ;  /* 0x0000000707097c24 */ /* 0x000fcc000f8e0200 */
[----:B------:R-:W2:Y:S08]  /*0100*/  LDC.64 R4, c[0x0][0x388] ;  /* 0x0000e200ff047b82 */ /* 0x000eb00000000a00 */
[----:B------:R-:W3:Y:S01]  /*0110*/  LDC.64 R6, c[0x0][0x390] ;  /* 0x0000e400ff067b82 */ /* 0x000ee20000000a00 */
[----:B0-----:R-:W-:-:S06]  /*0120*/  IMAD.WIDE R2, R9, 0x4, R2 ;  /* 0x0000000409027825 */ /* 0x001fcc00078e0202 */
[----:B-1----:R-:W4:Y:S01]  /*0130*/  LDG.E R2, desc[UR4][R2.64] ;  /* 0x0000000402027981 */ /* 0x002f22000c1e1900 */
[----:B--2---:R-:W-:-:S06]  /*0140*/  IMAD.WIDE R4, R9, 0x4, R4 ;  /* 0x0000000409047825 */ /* 0x004fcc00078e0204 */
[----:B------:R-:W4:Y:S01]  /*0150*/  LDG.E R5, desc[UR4][R4.64] ;  /* 0x0000000404057981 */ /* 0x000f22000c1e1900 */
[----:B---3--:R-:W-:-:S04]  /*0160*/  IMAD.WIDE R6, R9, 0x4, R6 ;  /* 0x0000000409067825 */ /* 0x008fc800078e0206 */
[----:B----4-:R-:W-:-:S05]  /*0170*/  FADD R9, R2, R5 ;  /* 0x0000000502097221 */ /* 0x010fca0000000000 */
[----:B------:R-:W-:Y:S01]  /*0180*/  STG.E desc[UR4][R6.64], R9 ;  /* 0x0000000906007986 */ /* 0x000fe2000c101904 */
[----:B------:R-:W-:Y:S05]  /*0190*/  EXIT ;  /* 0x000000000000794d */ /* 0x000fea0003800000 */
.L_x_12:
        /* <DEDUP_REMOVED lines=14> */
.L_x_15:


//--------------------- .nv.shared.reserved.0     --------------------------
	.section	.nv.shared.reserved.0,"aw",@nobits
	.weak		__nv_reservedSMEM_offset_0_alias
	.size		__nv_reservedSMEM_offset_0_alias, 0, 64
	.other		__nv_reservedSMEM_offset_0_alias,@"STO_CUDA_RESERVED_SHARED STV_DEFAULT"
__nv_reservedSMEM_offset_0_alias:
	.zero		0
	.zero		64


//--------------------- .nv.constant0._Z16matrixSumKernel3PfS_S_ii --------------------------
	.section	.nv.constant0._Z16matrixSumKernel3PfS_S_ii,"a",@progbits
	.sectionflags	@""
	.align	4
.nv.constant0._Z16matrixSumKernel3PfS_S_ii:
	.zero		928


//--------------------- .nv.constant0._Z16matrixSumKernel2PfS_S_ii --------------------------
	.section	.nv.constant0._Z16matrixSumKernel2PfS_S_ii,"a",@progbits
	.sectionflags	@""
	.align	4
.nv.constant0._Z16matrixSumKernel2PfS_S_ii:
	.zero		928


//--------------------- .nv.constant0._Z16matrixSumKernel1PfS_S_ii --------------------------
	.section	.nv.constant0._Z16matrixSumKernel1PfS_S_ii,"a",@progbits
	.sectionflags	@""
	.align	4
.nv.constant0._Z16matrixSumKernel1PfS_S_ii:
	.zero		928


//--------------------- SYMBOLS --------------------------

	.type		.nv.reservedSmem.offset0,@object
	.size		.nv.reservedSmem.offset0,0x4
